// auto-generated by cutlass_sweep.gemm — config: {"arch": "sm_100", "cluster_m": 2, "cluster_n": 2, "dtype": "int8", "stages": 4, "tile_k": 64, "tile_m": 64, "tile_n": 128}
#include "cutlass/cutlass.h"
#include "cutlass/gemm/collective/collective_builder.hpp"
#include "cutlass/gemm/device/gemm_universal_adapter.h"
#include "cutlass/gemm/kernel/gemm_universal.hpp"
#include "cutlass/epilogue/collective/collective_builder.hpp"

using ElemA = int8_t;
using ElemB = int8_t;
using ElemCD = int8_t;
using Acc  = int32_t;
using TileShape    = cute::Shape<cute::_64, cute::_128, cute::_64>;
using ClusterShape = cute::Shape<cute::_2, cute::_2, cute::_1>;

using CollectiveEpilogue = typename cutlass::epilogue::collective::CollectiveBuilder<
    cutlass::arch::Sm100, cutlass::arch::OpClassTensorOp,
    TileShape, ClusterShape,
    cutlass::epilogue::collective::EpilogueTileAuto,
    Acc, Acc,
    ElemCD, cutlass::layout::RowMajor, 128 / cutlass::sizeof_bits<ElemCD>::value,
    ElemCD, cutlass::layout::RowMajor, 128 / cutlass::sizeof_bits<ElemCD>::value,
    cutlass::epilogue::collective::EpilogueScheduleAuto
  >::CollectiveOp;

using CollectiveMainloop = typename cutlass::gemm::collective::CollectiveBuilder<
    cutlass::arch::Sm100, cutlass::arch::OpClassTensorOp,
    ElemA, cutlass::layout::RowMajor, 128 / cutlass::sizeof_bits<ElemA>::value,
    ElemB, cutlass::layout::ColumnMajor, 128 / cutlass::sizeof_bits<ElemB>::value,
    Acc,
    TileShape, ClusterShape,
    cutlass::gemm::collective::StageCount<4>,
    cutlass::gemm::collective::KernelScheduleAuto
  >::CollectiveOp;

using GemmKernel = cutlass::gemm::kernel::GemmUniversal<
    cute::Shape<int,int,int,int>,
    CollectiveMainloop,
    CollectiveEpilogue
>;
using Gemm = cutlass::gemm::device::GemmUniversalAdapter<GemmKernel>;

// Force the device kernel symbol into the cubin without needing a host main.
auto* _anchor = &cutlass::device_kernel<GemmKernel>;


// ===== COMPILED SASS (sm_100a) =====

	.target	sm_100a

	.elftype	@"ET_EXEC"


//--------------------- .note.nv.tkinfo           --------------------------
	.section	.note.nv.tkinfo,"",@"SHT_NOTE"
	.sectionflags	@"SHF_NOTE_NV_TKINFO"
	.tkinfo
        /*0018*/ 	.word	0x00000002
        /*0030*/ 	.string	""
        /*0030*/ 	.string	"ptxas"
        /*0030*/ 	.string	"Cuda compilation tools, release 13.0, V13.0.88"
        /*0030*/ 	.string	"Build cuda_13.0.r13.0/compiler.36424714_0"
        /*0030*/ 	.string	"-arch sm_100a -m 64 "



//--------------------- .note.nv.cuinfo           --------------------------
	.section	.note.nv.cuinfo,"",@"SHT_NOTE"
	.sectionflags	@"SHF_NOTE_NV_CUINFO"
        /*0018*/ 	.short	0x0002
        /*001a*/ 	.short	0x0064
        /*001c*/ 	.short	0x0082
	.zero		2


//--------------------- .nv.info                  --------------------------
	.section	.nv.info,"",@"SHT_CUDA_INFO"
	.align	4


	//----- nvinfo : EIATTR_REGCOUNT
	.align		4
        /*0000*/ 	.byte	0x04, 0x2f
        /*0002*/ 	.short	(.L_19 - .L_18)
	.align		4
.L_18:
        /*0004*/ 	.word	index@(_ZN7cutlass13device_kernelINS_4gemm6kernel13GemmUniversalIN4cute5tupleIJiiiiEEENS1_10collective13CollectiveMmaINS1_35MainloopSm100TmaUmmaWarpSpecializedILi4ELi2ELi4ENS5_IJNS4_1CILi2EEESB_NSA_ILi1EEEEEEEENS5_IJNSA_ILi64EEENSA_ILi128EEESF_EEEaNS5_IJlSC_lEEEaSI_NS4_8TiledMMAINS4_8MMA_AtomIJNS4_15SM100_MMA_S8_SSIaaiLi64ELi128ELNS4_4UMMA5MajorE0ELSN_0ELNSM_8SaturateE0EEEEEENS4_6LayoutINS5_IJSC_SC_SC_EEENS5_IJNSA_ILi0EEEST_ST_EEEEENS5_IJNS4_10UnderscoreESW_SW_EEEEENS4_23SM90_TMA_LOAD_MULTICASTENS4_14ComposedLayoutINS4_7SwizzleILi2ELi4ELi3EEENS4_18smem_ptr_flag_bitsILi8EEENSR_INS5_IJNSA_ILi8EEESF_EEENS5_IJSF_SC_EEEEEEEvNS4_8identityESZ_S19_vS1A_EENS_8epilogue10collective18CollectiveEpilogueINS1C_23Sm100TmaWarpSpecializedILi2ELi2ELi32ELb0ELb0EEEJSH_NS5_IJNSR_ISF_SC_EES1H_EEEaSI_aSI_NS1C_6fusion15FusionCallbacksIS1G_NS1J_17LinearCombinationIaiaiLNS_15FloatRoundStyleE2EEESH_S1I_JEEENS4_5SM1004TMEM4LOAD26SM100_TMEM_LOAD_16dp32b32xENS4_13SM90_TMA_LOADES19_NS4_39AutoVectorizingCopyWithAssumedAlignmentILi128EEENS4_14SM90_TMA_STOREES19_S1V_S1V_EEEvvEEEEvNT_6ParamsE)
        /*0008*/ 	.word	0x0000005a


	//----- nvinfo : EIATTR_FRAME_SIZE
	.align		4
.L_19:
        /*000c*/ 	.byte	0x04, 0x11
        /*000e*/ 	.short	(.L_21 - .L_20)
	.align		4
.L_20:
        /*0010*/ 	.word	index@($__internal_2_$__cuda_sm10x_tcgen05_guardrail_trap_unallocated_columns_being_dealloced)
        /*0014*/ 	.word	0x00000000


	//----- nvinfo : EIATTR_FRAME_SIZE
	.align		4
.L_21:
        /*0018*/ 	.byte	0x04, 0x11
        /*001a*/ 	.short	(.L_23 - .L_22)
	.align		4
.L_22:
        /*001c*/ 	.word	index@($__internal_1_$__cuda_sm10x_tcgen05_guardrail_trap_phase_invalid_during_alloc)
        /*0020*/ 	.word	0x00000000


	//----- nvinfo : EIATTR_FRAME_SIZE
	.align		4
.L_23:
        /*0024*/ 	.byte	0x04, 0x11
        /*0026*/ 	.short	(.L_25 - .L_24)
	.align		4
.L_24:
        /*0028*/ 	.word	index@($__internal_0_$__cuda_sm10x_tcgen05_guardrail_trap_col_being_dealloced_not_returned_by_alloc)
        /*002c*/ 	.word	0x00000000


	//----- nvinfo : EIATTR_FRAME_SIZE
	.align		4
.L_25:
        /*0030*/ 	.byte	0x04, 0x11
        /*0032*/ 	.short	(.L_27 - .L_26)
	.align		4
.L_26:
        /*0034*/ 	.word	index@(_ZN7cutlass13device_kernelINS_4gemm6kernel13GemmUniversalIN4cute5tupleIJiiiiEEENS1_10collective13CollectiveMmaINS1_35MainloopSm100TmaUmmaWarpSpecializedILi4ELi2ELi4ENS5_IJNS4_1CILi2EEESB_NSA_ILi1EEEEEEEENS5_IJNSA_ILi64EEENSA_ILi128EEESF_EEEaNS5_IJlSC_lEEEaSI_NS4_8TiledMMAINS4_8MMA_AtomIJNS4_15SM100_MMA_S8_SSIaaiLi64ELi128ELNS4_4UMMA5MajorE0ELSN_0ELNSM_8SaturateE0EEEEEENS4_6LayoutINS5_IJSC_SC_SC_EEENS5_IJNSA_ILi0EEEST_ST_EEEEENS5_IJNS4_10UnderscoreESW_SW_EEEEENS4_23SM90_TMA_LOAD_MULTICASTENS4_14ComposedLayoutINS4_7SwizzleILi2ELi4ELi3EEENS4_18smem_ptr_flag_bitsILi8EEENSR_INS5_IJNSA_ILi8EEESF_EEENS5_IJSF_SC_EEEEEEEvNS4_8identityESZ_S19_vS1A_EENS_8epilogue10collective18CollectiveEpilogueINS1C_23Sm100TmaWarpSpecializedILi2ELi2ELi32ELb0ELb0EEEJSH_NS5_IJNSR_ISF_SC_EES1H_EEEaSI_aSI_NS1C_6fusion15FusionCallbacksIS1G_NS1J_17LinearCombinationIaiaiLNS_15FloatRoundStyleE2EEESH_S1I_JEEENS4_5SM1004TMEM4LOAD26SM100_TMEM_LOAD_16dp32b32xENS4_13SM90_TMA_LOADES19_NS4_39AutoVectorizingCopyWithAssumedAlignmentILi128EEENS4_14SM90_TMA_STOREES19_S1V_S1V_EEEvvEEEEvNT_6ParamsE)
        /*0038*/ 	.word	0x00000000


	//----- nvinfo : EIATTR_MIN_STACK_SIZE
	.align		4
.L_27:
        /*003c*/ 	.byte	0x04, 0x12
        /*003e*/ 	.short	(.L_29 - .L_28)
	.align		4
.L_28:
        /*0040*/ 	.word	index@(_ZN7cutlass13device_kernelINS_4gemm6kernel13GemmUniversalIN4cute5tupleIJiiiiEEENS1_10collective13CollectiveMmaINS1_35MainloopSm100TmaUmmaWarpSpecializedILi4ELi2ELi4ENS5_IJNS4_1CILi2EEESB_NSA_ILi1EEEEEEEENS5_IJNSA_ILi64EEENSA_ILi128EEESF_EEEaNS5_IJlSC_lEEEaSI_NS4_8TiledMMAINS4_8MMA_AtomIJNS4_15SM100_MMA_S8_SSIaaiLi64ELi128ELNS4_4UMMA5MajorE0ELSN_0ELNSM_8SaturateE0EEEEEENS4_6LayoutINS5_IJSC_SC_SC_EEENS5_IJNSA_ILi0EEEST_ST_EEEEENS5_IJNS4_10UnderscoreESW_SW_EEEEENS4_23SM90_TMA_LOAD_MULTICASTENS4_14ComposedLayoutINS4_7SwizzleILi2ELi4ELi3EEENS4_18smem_ptr_flag_bitsILi8EEENSR_INS5_IJNSA_ILi8EEESF_EEENS5_IJSF_SC_EEEEEEEvNS4_8identityESZ_S19_vS1A_EENS_8epilogue10collective18CollectiveEpilogueINS1C_23Sm100TmaWarpSpecializedILi2ELi2ELi32ELb0ELb0EEEJSH_NS5_IJNSR_ISF_SC_EES1H_EEEaSI_aSI_NS1C_6fusion15FusionCallbacksIS1G_NS1J_17LinearCombinationIaiaiLNS_15FloatRoundStyleE2EEESH_S1I_JEEENS4_5SM1004TMEM4LOAD26SM100_TMEM_LOAD_16dp32b32xENS4_13SM90_TMA_LOADES19_NS4_39AutoVectorizingCopyWithAssumedAlignmentILi128EEENS4_14SM90_TMA_STOREES19_S1V_S1V_EEEvvEEEEvNT_6ParamsE)
        /*0044*/ 	.word	0x00000000
.L_29:


//--------------------- .nv.compat                --------------------------
	.section	.nv.compat,"",@"SHT_CUDA_COMPAT_INFO"
	.align	4
        /*0000*/ 	.byte	0x02, 0x09, 0x01, 0x00, 0x02, 0x02, 0x03, 0x00, 0x02, 0x05, 0x06, 0x00, 0x03, 0x07, 0x01, 0x01
        /*0010*/ 	.byte	0x02, 0x03, 0x01, 0x00, 0x02, 0x06, 0x01, 0x00, 0x04, 0x0b, 0x08, 0x00, 0x01, 0x00, 0x00, 0x00
        /*0020*/ 	.byte	0x00, 0x00, 0x00, 0x00


//--------------------- .nv.info._ZN7cutlass13device_kernelINS_4gemm6kernel13GemmUniversalIN4cute5tupleIJiiiiEEENS1_10collective13CollectiveMmaINS1_35MainloopSm100TmaUmmaWarpSpecializedILi4ELi2ELi4ENS5_IJNS4_1CILi2EEESB_NSA_ILi1EEEEEEEENS5_IJNSA_ILi64EEENSA_ILi128EEESF_EEEaNS5_IJlSC_lEEEaSI_NS4_8TiledMMAINS4_8MMA_AtomIJNS4_15SM100_MMA_S8_SSIaaiLi64ELi128ELNS4_4UMMA5MajorE0ELSN_0ELNSM_8SaturateE0EEEEEENS4_6LayoutINS5_IJSC_SC_SC_EEENS5_IJNSA_ILi0EEEST_ST_EEEEENS5_IJNS4_10UnderscoreESW_SW_EEEEENS4_23SM90_TMA_LOAD_MULTICASTENS4_14ComposedLayoutINS4_7SwizzleILi2ELi4ELi3EEENS4_18smem_ptr_flag_bitsILi8EEENSR_INS5_IJNSA_ILi8EEESF_EEENS5_IJSF_SC_EEEEEEEvNS4_8identityESZ_S19_vS1A_EENS_8epilogue10collective18CollectiveEpilogueINS1C_23Sm100TmaWarpSpecializedILi2ELi2ELi32ELb0ELb0EEEJSH_NS5_IJNSR_ISF_SC_EES1H_EEEaSI_aSI_NS1C_6fusion15FusionCallbacksIS1G_NS1J_17LinearCombinationIaiaiLNS_15FloatRoundStyleE2EEESH_S1I_JEEENS4_5SM1004TMEM4LOAD26SM100_TMEM_LOAD_16dp32b32xENS4_13SM90_TMA_LOADES19_NS4_39AutoVectorizingCopyWithAssumedAlignmentILi128EEENS4_14SM90_TMA_STOREES19_S1V_S1V_EEEvvEEEEvNT_6ParamsE --------------------------
	.section	.nv.info._ZN7cutlass13device_kernelINS_4gemm6kernel13GemmUniversalIN4cute5tupleIJiiiiEEENS1_10collective13CollectiveMmaINS1_35MainloopSm100TmaUmmaWarpSpecializedILi4ELi2ELi4ENS5_IJNS4_1CILi2EEESB_NSA_ILi1EEEEEEEENS5_IJNSA_ILi64EEENSA_ILi128EEESF_EEEaNS5_IJlSC_lEEEaSI_NS4_8TiledMMAINS4_8MMA_AtomIJNS4_15SM100_MMA_S8_SSIaaiLi64ELi128ELNS4_4UMMA5MajorE0ELSN_0ELNSM_8SaturateE0EEEEEENS4_6LayoutINS5_IJSC_SC_SC_EEENS5_IJNSA_ILi0EEEST_ST_EEEEENS5_IJNS4_10UnderscoreESW_SW_EEEEENS4_23SM90_TMA_LOAD_MULTICASTENS4_14ComposedLayoutINS4_7SwizzleILi2ELi4ELi3EEENS4_18smem_ptr_flag_bitsILi8EEENSR_INS5_IJNSA_ILi8EEESF_EEENS5_IJSF_SC_EEEEEEEvNS4_8identityESZ_S19_vS1A_EENS_8epilogue10collective18CollectiveEpilogueINS1C_23Sm100TmaWarpSpecializedILi2ELi2ELi32ELb0ELb0EEEJSH_NS5_IJNSR_ISF_SC_EES1H_EEEaSI_aSI_NS1C_6fusion15FusionCallbacksIS1G_NS1J_17LinearCombinationIaiaiLNS_15FloatRoundStyleE2EEESH_S1I_JEEENS4_5SM1004TMEM4LOAD26SM100_TMEM_LOAD_16dp32b32xENS4_13SM90_TMA_LOADES19_NS4_39AutoVectorizingCopyWithAssumedAlignmentILi128EEENS4_14SM90_TMA_STOREES19_S1V_S1V_EEEvvEEEEvNT_6ParamsE,"",@"SHT_CUDA_INFO"
	.sectionflags	@""
	.align	4


	//----- nvinfo : EIATTR_CUDA_API_VERSION
	.align		4
        /*0000*/ 	.byte	0x04, 0x37
        /*0002*/ 	.short	(.L_31 - .L_30)
.L_30:
        /*0004*/ 	.word	0x00000082


	//----- nvinfo : EIATTR_KPARAM_INFO
	.align		4
.L_31:
        /*0008*/ 	.byte	0x04, 0x17
        /*000a*/ 	.short	(.L_33 - .L_32)
.L_32:
        /*000c*/ 	.word	0x00000000
        /*0010*/ 	.short	0x0000
        /*0012*/ 	.short	0x0000
        /*0014*/ 	.byte	0x00, 0xf0, 0x01, 0x20


	//----- nvinfo : EIATTR_AT_ENTRY_FRAGMENTS
	.align		4
.L_33:
        /*0018*/ 	.byte	0x04, 0x4f
        /*001a*/ 	.short	(.L_35 - .L_34)


	//   ....[0]....
.L_34:
        /*001c*/ 	.word	0x00000006


	//----- nvinfo : EIATTR_RESERVED_SMEM_USED
	.align		4
.L_35:
        /*0020*/ 	.byte	0x01, 0x41
	.zero		2


	//----- nvinfo : EIATTR_SPARSE_MMA_MASK
	.align		4
        /*0024*/ 	.byte	0x03, 0x50
        /*0026*/ 	.short	0x0000


	//----- nvinfo : EIATTR_TCGEN05_1CTA_USED
	.align		4
        /*0028*/ 	.byte	0x01, 0x51
	.zero		2


	//----- nvinfo : EIATTR_MAXREG_COUNT
	.align		4
        /*002c*/ 	.byte	0x03, 0x1b
        /*002e*/ 	.short	0x00ff


	//----- nvinfo : EIATTR_NUM_BARRIERS
	.align		4
        /*0030*/ 	.byte	0x02, 0x4c
        /*0032*/ 	.byte	0x07
	.zero		1


	//----- nvinfo : EIATTR_EXTERNS
	.align		4
        /*0034*/ 	.byte	0x04, 0x0f
        /*0036*/ 	.short	(.L_37 - .L_36)


	//   ....[0]....
	.align		4
.L_36:
        /*0038*/ 	.word	index@(__assertfail)


	//----- nvinfo : EIATTR_MERCURY_ISA_VERSION
	.align		4
.L_37:
        /*003c*/ 	.byte	0x03, 0x5f
        /*003e*/ 	.short	0x0101


	//----- nvinfo : EIATTR_INT_WARP_WIDE_INSTR_OFFSETS
	.align		4
        /*0040*/ 	.byte	0x04, 0x31
        /*0042*/ 	.short	(.L_39 - .L_38)


	//   ....[0]....
.L_38:
        /*0044*/ 	.word	0x00003d20


	//   ....[1]....
        /*0048*/ 	.word	0x00003d50


	//   ....[2]....
        /*004c*/ 	.word	0x00003d70


	//   ....[3]....
        /*0050*/ 	.word	0x00004890


	//   ....[4]....
        /*0054*/ 	.word	0x00004900


	//   ....[5]....
        /*0058*/ 	.word	0x000049e0


	//   ....[6]....
        /*005c*/ 	.word	0x00004a90


	//----- nvinfo : EIATTR_COOP_GROUP_MASK_REGIDS
	.align		4
.L_39:
        /*0060*/ 	.byte	0x04, 0x29
        /*0062*/ 	.short	(.L_41 - .L_40)


	//   ....[0]....
.L_40:
        /*0064*/ 	.word	0xffffffff


	//   ....[1]....
        /*0068*/ 	.word	0xffffffff


	//   ....[2]....
        /*006c*/ 	.word	0xffffffff


	//   ....[3]....
        /*0070*/ 	.word	0xffffffff


	//   ....[4]....
        /*0074*/ 	.word	0xffffffff


	//   ....[5]....
        /*0078*/ 	.word	0xffffffff


	//   ....[6]....
        /*007c*/ 	.word	0xffffffff


	//   ....[7]....
        /*0080*/ 	.word	0xffffffff


	//   ....[8]....
        /*0084*/ 	.word	0xffffffff


	//   ....[9]....
        /*0088*/ 	.word	0xffffffff


	//   ....[10]....
        /*008c*/ 	.word	0xffffffff


	//   ....[11]....
        /*0090*/ 	.word	0xffffffff


	//   ....[12]....
        /*0094*/ 	.word	0xffffffff


	//   ....[13]....
        /*0098*/ 	.word	0xffffffff


	//----- nvinfo : EIATTR_COOP_GROUP_INSTR_OFFSETS
	.align		4
.L_41:
        /*009c*/ 	.byte	0x04, 0x28
        /*009e*/ 	.short	(.L_43 - .L_42)


	//   ....[0]....
.L_42:
        /*00a0*/ 	.word	0x00000080


	//   ....[1]....
        /*00a4*/ 	.word	0x000004f0


	//   ....[2]....
        /*00a8*/ 	.word	0x000006a0


	//   ....[3]....
        /*00ac*/ 	.word	0x00000800


	//   ....[4]....
        /*00b0*/ 	.word	0x00000900


	//   ....[5]....
        /*00b4*/ 	.word	0x00000a70


	//   ....[6]....
        /*00b8*/ 	.word	0x00000c10


	//   ....[7]....
        /*00bc*/ 	.word	0x00000dc0


	//   ....[8]....
        /*00c0*/ 	.word	0x00002140


	//   ....[9]....
        /*00c4*/ 	.word	0x00002ff0


	//   ....[10]....
        /*00c8*/ 	.word	0x00003200


	//   ....[11]....
        /*00cc*/ 	.word	0x00003230


	//   ....[12]....
        /*00d0*/ 	.word	0x00003c00


	//   ....[13]....
        /*00d4*/ 	.word	0x00003e30


	//----- nvinfo : EIATTR_VRC_CTA_INIT_COUNT
	.align		4
.L_43:
        /*00d8*/ 	.byte	0x02, 0x4a
        /*00da*/ 	.byte	0x80
	.zero		1


	//----- nvinfo : EIATTR_SYSCALL_OFFSETS
	.align		4
        /*00dc*/ 	.byte	0x04, 0x46
        /*00de*/ 	.short	(.L_45 - .L_44)


	//   ....[0]....
.L_44:
        /*00e0*/ 	.word	0x00005690


	//   ....[1]....
        /*00e4*/ 	.word	0x000057d0


	//   ....[2]....
        /*00e8*/ 	.word	0x00006000


	//   ....[3]....
        /*00ec*/ 	.word	0x00006da0


	//----- nvinfo : EIATTR_MBARRIER_INSTR_OFFSETS
	.align		4
.L_45:
        /*00f0*/ 	.byte	0x04, 0x39
        /*00f2*/ 	.short	(.L_47 - .L_46)


	//   ....[0]....
.L_46:
        /*00f4*/ 	.word	0x00000610
        /*00f8*/ 	.word	0x000000ff
        /*00fc*/ 	.word	0x00000000
        /*0100*/ 	.short	0x0100
        /*0102*/ 	.byte	0x04
	.zero		1


	//   ....[1]....
        /*0104*/ 	.word	0x00000620
        /*0108*/ 	.word	0x000000ff
        /*010c*/ 	.word	0x00000020
        /*0110*/ 	.short	0x0100
        /*0112*/ 	.byte	0x04
	.zero		1


	//   ....[2]....
        /*0114*/ 	.word	0x00000630
        /*0118*/ 	.word	0x000000ff
        /*011c*/ 	.word	0x00000008
        /*0120*/ 	.short	0x0100
        /*0122*/ 	.byte	0x04
	.zero		1


	//   ....[3]....
        /*0124*/ 	.word	0x00000640
        /*0128*/ 	.word	0x000000ff
        /*012c*/ 	.word	0x00000028
        /*0130*/ 	.short	0x0100
        /*0132*/ 	.byte	0x04
	.zero		1


	//   ....[4]....
        /*0134*/ 	.word	0x00000650
        /*0138*/ 	.word	0x000000ff
        /*013c*/ 	.word	0x00000010
        /*0140*/ 	.short	0x0100
        /*0142*/ 	.byte	0x04
	.zero		1


	//   ....[5]....
        /*0144*/ 	.word	0x00000660
        /*0148*/ 	.word	0x000000ff
        /*014c*/ 	.word	0x00000030
        /*0150*/ 	.short	0x0100
        /*0152*/ 	.byte	0x04
	.zero		1


	//   ....[6]....
        /*0154*/ 	.word	0x00000670
        /*0158*/ 	.word	0x000000ff
        /*015c*/ 	.word	0x00000018
        /*0160*/ 	.short	0x0100
        /*0162*/ 	.byte	0x04
	.zero		1


	//   ....[7]....
        /*0164*/ 	.word	0x00000680
        /*0168*/ 	.word	0x000000ff
        /*016c*/ 	.word	0x00000038
        /*0170*/ 	.short	0x0100
        /*0172*/ 	.byte	0x04
	.zero		1


	//   ....[8]....
        /*0174*/ 	.word	0x000007b0
        /*0178*/ 	.word	0x000000ff
        /*017c*/ 	.word	0x00000040
        /*0180*/ 	.short	0x0100
        /*0182*/ 	.byte	0x04
	.zero		1


	//   ....[9]....
        /*0184*/ 	.word	0x000007c0
        /*0188*/ 	.word	0x000000ff
        /*018c*/ 	.word	0x00000050
        /*0190*/ 	.short	0x0100
        /*0192*/ 	.byte	0x04
	.zero		1


	//   ....[10]....
        /*0194*/ 	.word	0x000007d0
        /*0198*/ 	.word	0x000000ff
        /*019c*/ 	.word	0x00000048
        /*01a0*/ 	.short	0x0100
        /*01a2*/ 	.byte	0x04
	.zero		1


	//   ....[11]....
        /*01a4*/ 	.word	0x000007e0
        /*01a8*/ 	.word	0x000000ff
        /*01ac*/ 	.word	0x00000058
        /*01b0*/ 	.short	0x0100
        /*01b2*/ 	.byte	0x04
	.zero		1


	//   ....[12]....
        /*01b4*/ 	.word	0x000008d0
        /*01b8*/ 	.word	0x000000ff
        /*01bc*/ 	.word	0x00000060
        /*01c0*/ 	.short	0x0100
        /*01c2*/ 	.byte	0x06
	.zero		1


	//   ....[13]....
        /*01c4*/ 	.word	0x000008e0
        /*01c8*/ 	.word	0x000000ff
        /*01cc*/ 	.word	0x00000068
        /*01d0*/ 	.short	0x0100
        /*01d2*/ 	.byte	0x06
	.zero		1


	//   ....[14]....
        /*01d4*/ 	.word	0x00000a20
        /*01d8*/ 	.word	0x000000ff
        /*01dc*/ 	.word	0x00000070
        /*01e0*/ 	.short	0x0100
        /*01e2*/ 	.byte	0x06
	.zero		1


	//   ....[15]....
        /*01e4*/ 	.word	0x00000a30
        /*01e8*/ 	.word	0x000000ff
        /*01ec*/ 	.word	0x00000080
        /*01f0*/ 	.short	0x0100
        /*01f2*/ 	.byte	0x06
	.zero		1


	//   ....[16]....
        /*01f4*/ 	.word	0x00000a40
        /*01f8*/ 	.word	0x000000ff
        /*01fc*/ 	.word	0x00000078
        /*0200*/ 	.short	0x0100
        /*0202*/ 	.byte	0x06
	.zero		1


	//   ....[17]....
        /*0204*/ 	.word	0x00000a50
        /*0208*/ 	.word	0x000000ff
        /*020c*/ 	.word	0x00000088
        /*0210*/ 	.short	0x0100
        /*0212*/ 	.byte	0x06
	.zero		1


	//   ....[18]....
        /*0214*/ 	.word	0x00000b80
        /*0218*/ 	.word	0x000000ff
        /*021c*/ 	.word	0x00000090
        /*0220*/ 	.short	0x0100
        /*0222*/ 	.byte	0x04
	.zero		1


	//   ....[19]....
        /*0224*/ 	.word	0x00000b90
        /*0228*/ 	.word	0x000000ff
        /*022c*/ 	.word	0x000000b0
        /*0230*/ 	.short	0x0100
        /*0232*/ 	.byte	0x04
	.zero		1


	//   ....[20]....
        /*0234*/ 	.word	0x00000ba0
        /*0238*/ 	.word	0x000000ff
        /*023c*/ 	.word	0x00000098
        /*0240*/ 	.short	0x0100
        /*0242*/ 	.byte	0x04
	.zero		1


	//   ....[21]....
        /*0244*/ 	.word	0x00000bb0
        /*0248*/ 	.word	0x000000ff
        /*024c*/ 	.word	0x000000b8
        /*0250*/ 	.short	0x0100
        /*0252*/ 	.byte	0x04
	.zero		1


	//   ....[22]....
        /*0254*/ 	.word	0x00000bc0
        /*0258*/ 	.word	0x000000ff
        /*025c*/ 	.word	0x000000a0
        /*0260*/ 	.short	0x0100
        /*0262*/ 	.byte	0x04
	.zero		1


	//   ....[23]....
        /*0264*/ 	.word	0x00000bd0
        /*0268*/ 	.word	0x000000ff
        /*026c*/ 	.word	0x000000c0
        /*0270*/ 	.short	0x0100
        /*0272*/ 	.byte	0x04
	.zero		1


	//   ....[24]....
        /*0274*/ 	.word	0x00000be0
        /*0278*/ 	.word	0x000000ff
        /*027c*/ 	.word	0x000000a8
        /*0280*/ 	.short	0x0100
        /*0282*/ 	.byte	0x04
	.zero		1


	//   ....[25]....
        /*0284*/ 	.word	0x00000bf0
        /*0288*/ 	.word	0x000000ff
        /*028c*/ 	.word	0x000000c8
        /*0290*/ 	.short	0x0100
        /*0292*/ 	.byte	0x04
	.zero		1


	//   ....[26]....
        /*0294*/ 	.word	0x00000ce0
        /*0298*/ 	.word	0x000000ff
        /*029c*/ 	.word	0x000000d0
        /*02a0*/ 	.short	0x0100
        /*02a2*/ 	.byte	0x04
	.zero		1


	//   ....[27]....
        /*02a4*/ 	.word	0x00000cf0
        /*02a8*/ 	.word	0x000000ff
        /*02ac*/ 	.word	0x000000e0
        /*02b0*/ 	.short	0x0100
        /*02b2*/ 	.byte	0x04
	.zero		1


	//   ....[28]....
        /*02b4*/ 	.word	0x00000d00
        /*02b8*/ 	.word	0x000000ff
        /*02bc*/ 	.word	0x000000d8
        /*02c0*/ 	.short	0x0100
        /*02c2*/ 	.byte	0x04
	.zero		1


	//   ....[29]....
        /*02c4*/ 	.word	0x00000d10
        /*02c8*/ 	.word	0x000000ff
        /*02cc*/ 	.word	0x000000e8
        /*02d0*/ 	.short	0x0100
        /*02d2*/ 	.byte	0x04
	.zero		1


	//   ....[30]....
        /*02d4*/ 	.word	0x00001990
        /*02d8*/ 	.word	0x00000000
        /*02dc*/ 	.word	0x000000e0
        /*02e0*/ 	.short	0x010a
        /*02e2*/ 	.byte	0xff
	.zero		1


	//   ....[31]....
        /*02e4*/ 	.word	0x000019c0
        /*02e8*/ 	.word	0x00000000
        /*02ec*/ 	.word	0x000000d0
        /*02f0*/ 	.short	0x0101
        /*02f2*/ 	.byte	0xff
	.zero		1


	//   ....[32]....
        /*02f4*/ 	.word	0x00001aa0
        /*02f8*/ 	.word	0x000000ff
        /*02fc*/ 	.word	0x00000020
        /*0300*/ 	.short	0x010a
        /*0302*/ 	.byte	0x04
	.zero		1


	//   ....[33]....
        /*0304*/ 	.word	0x00001b20
        /*0308*/ 	.word	0x000000ff
        /*030c*/ 	.word	0x00000020
        /*0310*/ 	.short	0x010a
        /*0312*/ 	.byte	0x21
	.zero		1


	//   ....[34]....
        /*0314*/ 	.word	0x00001cb0
        /*0318*/ 	.word	0x000000ff
        /*031c*/ 	.word	0x00000020
        /*0320*/ 	.short	0x010a
        /*0322*/ 	.byte	0x08
	.zero		1


	//   ....[35]....
        /*0324*/ 	.word	0x00001de0
        /*0328*/ 	.word	0x000000ff
        /*032c*/ 	.word	0x00000068
        /*0330*/ 	.short	0x0101
        /*0332*/ 	.byte	0x06
	.zero		1


	//   ....[36]....
        /*0334*/ 	.word	0x00001e00
        /*0338*/ 	.word	0x000000ff
        /*033c*/ 	.word	0x00000020
        /*0340*/ 	.short	0x010a
        /*0342*/ 	.byte	0x04
	.zero		1


	//   ....[37]....
        /*0344*/ 	.word	0x00001e80
        /*0348*/ 	.word	0x000000ff
        /*034c*/ 	.word	0x00000020
        /*0350*/ 	.short	0x010a
        /*0352*/ 	.byte	0x11
	.zero		1


	//   ....[38]....
        /*0354*/ 	.word	0x00002010
        /*0358*/ 	.word	0x000000ff
        /*035c*/ 	.word	0x00000020
        /*0360*/ 	.short	0x010a
        /*0362*/ 	.byte	0x07
	.zero		1


	//   ....[39]....
        /*0364*/ 	.word	0x00002170
        /*0368*/ 	.word	0x00000003
        /*036c*/ 	.word	0x00000070
        /*0370*/ 	.short	0x010a
        /*0372*/ 	.byte	0xff
	.zero		1


	//   ....[40]....
        /*0374*/ 	.word	0x000022c0
        /*0378*/ 	.word	0x00000000
        /*037c*/ 	.word	0x00000000
        /*0380*/ 	.short	0x0101
        /*0382*/ 	.byte	0xff
	.zero		1


	//   ....[41]....
        /*0384*/ 	.word	0x00002870
        /*0388*/ 	.word	0x000000ff
        /*038c*/ 	.word	0x00000000
        /*0390*/ 	.short	0x010a
        /*0392*/ 	.byte	0x04
	.zero		1


	//   ....[42]....
        /*0394*/ 	.word	0x00002900
        /*0398*/ 	.word	0x000000ff
        /*039c*/ 	.word	0x00000000
        /*03a0*/ 	.short	0x010a
        /*03a2*/ 	.byte	0x05
	.zero		1


	//   ....[43]....
        /*03a4*/ 	.word	0x00002990
        /*03a8*/ 	.word	0x000000ff
        /*03ac*/ 	.word	0x00000000
        /*03b0*/ 	.short	0x010a
        /*03b2*/ 	.byte	0x05
	.zero		1


	//   ....[44]....
        /*03b4*/ 	.word	0x00002a30
        /*03b8*/ 	.word	0x00000000
        /*03bc*/ 	.word	0x00000000
        /*03c0*/ 	.short	0x010a
        /*03c2*/ 	.byte	0xff
	.zero		1


	//   ....[45]....
        /*03c4*/ 	.word	0x00002b50
        /*03c8*/ 	.word	0x00000002
        /*03cc*/ 	.word	0x000000d0
        /*03d0*/ 	.short	0x010a
        /*03d2*/ 	.byte	0xff
	.zero		1


	//   ....[46]....
        /*03d4*/ 	.word	0x00002bc0
        /*03d8*/ 	.word	0x00000002
        /*03dc*/ 	.word	0x00000000
        /*03e0*/ 	.short	0x0101
        /*03e2*/ 	.byte	0xff
	.zero		1


	//   ....[47]....
        /*03e4*/ 	.word	0x00002be0
        /*03e8*/ 	.word	0x000000ff
        /*03ec*/ 	.word	0x00000080
        /*03f0*/ 	.short	0x010a
        /*03f2*/ 	.byte	0x04
	.zero		1


	//   ....[48]....
        /*03f4*/ 	.word	0x00002d00
        /*03f8*/ 	.word	0x00000002
        /*03fc*/ 	.word	0x00000070
        /*0400*/ 	.short	0x010a
        /*0402*/ 	.byte	0xff
	.zero		1


	//   ....[49]....
        /*0404*/ 	.word	0x00002e00
        /*0408*/ 	.word	0x00000002
        /*040c*/ 	.word	0x00000000
        /*0410*/ 	.short	0x0101
        /*0412*/ 	.byte	0xff
	.zero		1


	//   ....[50]....
        /*0414*/ 	.word	0x00002e90
        /*0418*/ 	.word	0x000000ff
        /*041c*/ 	.word	0x00000080
        /*0420*/ 	.short	0x0106
        /*0422*/ 	.byte	0x04
	.zero		1


	//   ....[51]....
        /*0424*/ 	.word	0x00002eb0
        /*0428*/ 	.word	0x000000ff
        /*042c*/ 	.word	0x00000080
        /*0430*/ 	.short	0x010a
        /*0432*/ 	.byte	0x04
	.zero		1


	//   ....[52]....
        /*0434*/ 	.word	0x00002f40
        /*0438*/ 	.word	0x000000ff
        /*043c*/ 	.word	0x00000080
        /*0440*/ 	.short	0x0106
        /*0442*/ 	.byte	0x07
	.zero		1


	//   ....[53]....
        /*0444*/ 	.word	0x00002f80
        /*0448*/ 	.word	0x00000000
        /*044c*/ 	.word	0x00000080
        /*0450*/ 	.short	0x010a
        /*0452*/ 	.byte	0xff
	.zero		1


	//   ....[54]....
        /*0454*/ 	.word	0x00003490
        /*0458*/ 	.word	0x00000000
        /*045c*/ 	.word	0x00000070
        /*0460*/ 	.short	0x010a
        /*0462*/ 	.byte	0xff
	.zero		1


	//   ....[55]....
        /*0464*/ 	.word	0x00003590
        /*0468*/ 	.word	0x00000003
        /*046c*/ 	.word	0x00000000
        /*0470*/ 	.short	0x0101
        /*0472*/ 	.byte	0xff
	.zero		1


	//   ....[56]....
        /*0474*/ 	.word	0x000035a0
        /*0478*/ 	.word	0x000000ff
        /*047c*/ 	.word	0x00000000
        /*0480*/ 	.short	0x010a
        /*0482*/ 	.byte	0x04
	.zero		1


	//   ....[57]....
        /*0484*/ 	.word	0x00003620
        /*0488*/ 	.word	0x000000ff
        /*048c*/ 	.word	0x000000b0
        /*0490*/ 	.short	0x010a
        /*0492*/ 	.byte	0x17
	.zero		1


	//   ....[58]....
        /*0494*/ 	.word	0x00003700
        /*0498*/ 	.word	0x000000ff
        /*049c*/ 	.word	0x00000000
        /*04a0*/ 	.short	0x010a
        /*04a2*/ 	.byte	0x05
	.zero		1


	//   ....[59]....
        /*04a4*/ 	.word	0x00003840
        /*04a8*/ 	.word	0x000000ff
        /*04ac*/ 	.word	0x00000000
        /*04b0*/ 	.short	0x010a
        /*04b2*/ 	.byte	0x04
	.zero		1


	//   ....[60]....
        /*04b4*/ 	.word	0x00003a30
        /*04b8*/ 	.word	0x000000ff
        /*04bc*/ 	.word	0x00000000
        /*04c0*/ 	.short	0x010a
        /*04c2*/ 	.byte	0x04
	.zero		1


	//   ....[61]....
        /*04c4*/ 	.word	0x00003ac0
        /*04c8*/ 	.word	0x000000ff
        /*04cc*/ 	.word	0x00000000
        /*04d0*/ 	.short	0x010a
        /*04d2*/ 	.byte	0x05
	.zero		1


	//   ....[62]....
        /*04d4*/ 	.word	0x00003b50
        /*04d8*/ 	.word	0x000000ff
        /*04dc*/ 	.word	0x00000000
        /*04e0*/ 	.short	0x010a
        /*04e2*/ 	.byte	0x05
	.zero		1


	//   ....[63]....
        /*04e4*/ 	.word	0x00003be0
        /*04e8*/ 	.word	0x000000ff
        /*04ec*/ 	.word	0x00000000
        /*04f0*/ 	.short	0x010a
        /*04f2*/ 	.byte	0x04
	.zero		1


	//   ....[64]....
        /*04f4*/ 	.word	0x00004090
        /*04f8*/ 	.word	0x0000000c
        /*04fc*/ 	.word	0x00000070
        /*0500*/ 	.short	0x010a
        /*0502*/ 	.byte	0xff
	.zero		1


	//   ....[65]....
        /*0504*/ 	.word	0x00004200
        /*0508*/ 	.word	0x00000000
        /*050c*/ 	.word	0x00000000
        /*0510*/ 	.short	0x0101
        /*0512*/ 	.byte	0xff
	.zero		1


	//   ....[66]....
        /*0514*/ 	.word	0x00004690
        /*0518*/ 	.word	0x000000ff
        /*051c*/ 	.word	0x00000068
        /*0520*/ 	.short	0x010a
        /*0522*/ 	.byte	0x15
	.zero		1


	//   ....[67]....
        /*0524*/ 	.word	0x00004810
        /*0528*/ 	.word	0x000000ff
        /*052c*/ 	.word	0x00000050
        /*0530*/ 	.short	0x010a
        /*0532*/ 	.byte	0x15
	.zero		1


	//   ....[68]....
        /*0534*/ 	.word	0x00004990
        /*0538*/ 	.word	0x000000ff
        /*053c*/ 	.word	0x00000040
        /*0540*/ 	.short	0x010b
        /*0542*/ 	.byte	0x15
	.zero		1


	//   ....[69]....
        /*0544*/ 	.word	0x000049a0
        /*0548*/ 	.word	0x000000ff
        /*054c*/ 	.word	0x00000000
        /*0550*/ 	.short	0x0101
        /*0552*/ 	.byte	0x06
	.zero		1


	//   ....[70]....
        /*0554*/ 	.word	0x000049b0
        /*0558*/ 	.word	0x000000ff
        /*055c*/ 	.word	0x00000058
        /*0560*/ 	.short	0x010a
        /*0562*/ 	.byte	0x15
	.zero		1


	//   ....[71]....
        /*0564*/ 	.word	0x00004ba0
        /*0568*/ 	.word	0x000000ff
        /*056c*/ 	.word	0x00000048
        /*0570*/ 	.short	0x010b
        /*0572*/ 	.byte	0x15
	.zero		1


	//   ....[72]....
        /*0574*/ 	.word	0x00004bb0
        /*0578*/ 	.word	0x000000ff
        /*057c*/ 	.word	0x00000000
        /*0580*/ 	.short	0x0101
        /*0582*/ 	.byte	0x21
	.zero		1


	//   ....[73]....
        /*0584*/ 	.word	0x00004be0
        /*0588*/ 	.word	0x000000ff
        /*058c*/ 	.word	0x00000050
        /*0590*/ 	.short	0x010a
        /*0592*/ 	.byte	0x15
	.zero		1


	//   ....[74]....
        /*0594*/ 	.word	0x00004c20
        /*0598*/ 	.word	0x00000000
        /*059c*/ 	.word	0x00000058
        /*05a0*/ 	.short	0x010a
        /*05a2*/ 	.byte	0xff
	.zero		1


	//   ....[75]....
        /*05a4*/ 	.word	0x00004f30
        /*05a8*/ 	.word	0x00000003
        /*05ac*/ 	.word	0x00000070
        /*05b0*/ 	.short	0x010a
        /*05b2*/ 	.byte	0xff
	.zero		1


	//   ....[76]....
        /*05b4*/ 	.word	0x000050b0
        /*05b8*/ 	.word	0x00000000
        /*05bc*/ 	.word	0x00000000
        /*05c0*/ 	.short	0x0101
        /*05c2*/ 	.byte	0xff
	.zero		1


	//   ....[77]....
        /*05c4*/ 	.word	0x00005bc0
        /*05c8*/ 	.word	0x00000003
        /*05cc*/ 	.word	0x00000040
        /*05d0*/ 	.short	0x010a
        /*05d2*/ 	.byte	0xff
	.zero		1


	//   ....[78]....
        /*05d4*/ 	.word	0x00005c00
        /*05d8*/ 	.word	0x0000002b
        /*05dc*/ 	.word	0x00000090
        /*05e0*/ 	.short	0x010a
        /*05e2*/ 	.byte	0xff
	.zero		1


	//   ....[79]....
        /*05e4*/ 	.word	0x00005d40
        /*05e8*/ 	.word	0x00000003
        /*05ec*/ 	.word	0x00000040
        /*05f0*/ 	.short	0x010a
        /*05f2*/ 	.byte	0xff
	.zero		1


	//   ....[80]....
        /*05f4*/ 	.word	0x00005e60
        /*05f8*/ 	.word	0x00000000
        /*05fc*/ 	.word	0x00000000
        /*0600*/ 	.short	0x0101
        /*0602*/ 	.byte	0xff
	.zero		1


	//   ....[81]....
        /*0604*/ 	.word	0x00005ee0
        /*0608*/ 	.word	0x0000002b
        /*060c*/ 	.word	0x00000090
        /*0610*/ 	.short	0x010a
        /*0612*/ 	.byte	0xff
	.zero		1


	//   ....[82]....
        /*0614*/ 	.word	0x00006a50
        /*0618*/ 	.word	0x00000003
        /*061c*/ 	.word	0x00000040
        /*0620*/ 	.short	0x010a
        /*0622*/ 	.byte	0xff
	.zero		1


	//   ....[83]....
        /*0624*/ 	.word	0x00006b00
        /*0628*/ 	.word	0x00000003
        /*062c*/ 	.word	0x00000040
        /*0630*/ 	.short	0x010a
        /*0632*/ 	.byte	0xff
	.zero		1


	//   ....[84]....
        /*0634*/ 	.word	0x00006c20
        /*0638*/ 	.word	0x00000000
        /*063c*/ 	.word	0x00000000
        /*0640*/ 	.short	0x0101
        /*0642*/ 	.byte	0xff
	.zero		1


	//   ....[85]....
        /*0644*/ 	.word	0x00007030
        /*0648*/ 	.word	0x000000ff
        /*064c*/ 	.word	0x00000000
        /*0650*/ 	.short	0x0101
        /*0652*/ 	.byte	0x04
	.zero		1


	//   ....[86]....
        /*0654*/ 	.word	0x00007930
        /*0658*/ 	.word	0x00000000
        /*065c*/ 	.word	0x000000e0
        /*0660*/ 	.short	0x010a
        /*0662*/ 	.byte	0xff
	.zero		1


	//   ....[87]....
        /*0664*/ 	.word	0x00007990
        /*0668*/ 	.word	0x00000000
        /*066c*/ 	.word	0x00000020
        /*0670*/ 	.short	0x010a
        /*0672*/ 	.byte	0xff
	.zero		1


	//   ....[88]....
        /*0674*/ 	.word	0x000079f0
        /*0678*/ 	.word	0x00000000
        /*067c*/ 	.word	0x00000020
        /*0680*/ 	.short	0x010a
        /*0682*/ 	.byte	0xff
	.zero		1


	//   ....[89]....
        /*0684*/ 	.word	0x00007a40
        /*0688*/ 	.word	0x00000003
        /*068c*/ 	.word	0x00000070
        /*0690*/ 	.short	0x010a
        /*0692*/ 	.byte	0xff
	.zero		1


	//   ....[90]....
        /*0694*/ 	.word	0x00007aa0
        /*0698*/ 	.word	0x00000000
        /*069c*/ 	.word	0x00000000
        /*06a0*/ 	.short	0x010a
        /*06a2*/ 	.byte	0xff
	.zero		1


	//   ....[91]....
        /*06a4*/ 	.word	0x00007b00
        /*06a8*/ 	.word	0x00000000
        /*06ac*/ 	.word	0x00000000
        /*06b0*/ 	.short	0x010a
        /*06b2*/ 	.byte	0xff
	.zero		1


	//   ....[92]....
        /*06b4*/ 	.word	0x00007b60
        /*06b8*/ 	.word	0x00000000
        /*06bc*/ 	.word	0x00000000
        /*06c0*/ 	.short	0x010a
        /*06c2*/ 	.byte	0xff
	.zero		1


	//   ....[93]....
        /*06c4*/ 	.word	0x00007bb0
        /*06c8*/ 	.word	0x00000002
        /*06cc*/ 	.word	0x000000d0
        /*06d0*/ 	.short	0x010a
        /*06d2*/ 	.byte	0xff
	.zero		1


	//   ....[94]....
        /*06d4*/ 	.word	0x00007c10
        /*06d8*/ 	.word	0x00000002
        /*06dc*/ 	.word	0x00000080
        /*06e0*/ 	.short	0x010a
        /*06e2*/ 	.byte	0xff
	.zero		1


	//   ....[95]....
        /*06e4*/ 	.word	0x00007c60
        /*06e8*/ 	.word	0x00000002
        /*06ec*/ 	.word	0x00000070
        /*06f0*/ 	.short	0x010a
        /*06f2*/ 	.byte	0xff
	.zero		1


	//   ....[96]....
        /*06f4*/ 	.word	0x00007cc0
        /*06f8*/ 	.word	0x00000000
        /*06fc*/ 	.word	0x00000080
        /*0700*/ 	.short	0x010a
        /*0702*/ 	.byte	0xff
	.zero		1


	//   ....[97]....
        /*0704*/ 	.word	0x00007d10
        /*0708*/ 	.word	0x00000000
        /*070c*/ 	.word	0x00000070
        /*0710*/ 	.short	0x010a
        /*0712*/ 	.byte	0xff
	.zero		1


	//   ....[98]....
        /*0714*/ 	.word	0x00007d70
        /*0718*/ 	.word	0x00000002
        /*071c*/ 	.word	0x000000b0
        /*0720*/ 	.short	0x010a
        /*0722*/ 	.byte	0xff
	.zero		1


	//   ....[99]....
        /*0724*/ 	.word	0x00007dd0
        /*0728*/ 	.word	0x00000000
        /*072c*/ 	.word	0x00000000
        /*0730*/ 	.short	0x010a
        /*0732*/ 	.byte	0xff
	.zero		1


	//   ....[100]....
        /*0734*/ 	.word	0x00007e30
        /*0738*/ 	.word	0x00000000
        /*073c*/ 	.word	0x00000000
        /*0740*/ 	.short	0x010a
        /*0742*/ 	.byte	0xff
	.zero		1


	//   ....[101]....
        /*0744*/ 	.word	0x00007e90
        /*0748*/ 	.word	0x00000000
        /*074c*/ 	.word	0x00000000
        /*0750*/ 	.short	0x010a
        /*0752*/ 	.byte	0xff
	.zero		1


	//   ....[102]....
        /*0754*/ 	.word	0x00007ef0
        /*0758*/ 	.word	0x00000000
        /*075c*/ 	.word	0x00000000
        /*0760*/ 	.short	0x010a
        /*0762*/ 	.byte	0xff
	.zero		1


	//   ....[103]....
        /*0764*/ 	.word	0x00007f50
        /*0768*/ 	.word	0x00000000
        /*076c*/ 	.word	0x00000000
        /*0770*/ 	.short	0x010a
        /*0772*/ 	.byte	0xff
	.zero		1


	//   ....[104]....
        /*0774*/ 	.word	0x00007fa0
        /*0778*/ 	.word	0x0000000c
        /*077c*/ 	.word	0x00000070
        /*0780*/ 	.short	0x010a
        /*0782*/ 	.byte	0xff
	.zero		1


	//   ....[105]....
        /*0784*/ 	.word	0x00008000
        /*0788*/ 	.word	0x00000000
        /*078c*/ 	.word	0x00000068
        /*0790*/ 	.short	0x010a
        /*0792*/ 	.byte	0xff
	.zero		1


	//   ....[106]....
        /*0794*/ 	.word	0x00008060
        /*0798*/ 	.word	0x00000000
        /*079c*/ 	.word	0x00000050
        /*07a0*/ 	.short	0x010a
        /*07a2*/ 	.byte	0xff
	.zero		1


	//   ....[107]....
        /*07a4*/ 	.word	0x000080c0
        /*07a8*/ 	.word	0x00000000
        /*07ac*/ 	.word	0x00000058
        /*07b0*/ 	.short	0x010a
        /*07b2*/ 	.byte	0xff
	.zero		1


	//   ....[108]....
        /*07b4*/ 	.word	0x00008120
        /*07b8*/ 	.word	0x00000000
        /*07bc*/ 	.word	0x00000050
        /*07c0*/ 	.short	0x010a
        /*07c2*/ 	.byte	0xff
	.zero		1


	//   ....[109]....
        /*07c4*/ 	.word	0x00008170
        /*07c8*/ 	.word	0x00000003
        /*07cc*/ 	.word	0x00000070
        /*07d0*/ 	.short	0x010a
        /*07d2*/ 	.byte	0xff
	.zero		1


	//   ....[110]....
        /*07d4*/ 	.word	0x000081c0
        /*07d8*/ 	.word	0x00000003
        /*07dc*/ 	.word	0x00000040
        /*07e0*/ 	.short	0x010a
        /*07e2*/ 	.byte	0xff
	.zero		1


	//   ....[111]....
        /*07e4*/ 	.word	0x00008210
        /*07e8*/ 	.word	0x0000002b
        /*07ec*/ 	.word	0x00000090
        /*07f0*/ 	.short	0x010a
        /*07f2*/ 	.byte	0xff
	.zero		1


	//   ....[112]....
        /*07f4*/ 	.word	0x00008260
        /*07f8*/ 	.word	0x00000003
        /*07fc*/ 	.word	0x00000040
        /*0800*/ 	.short	0x010a
        /*0802*/ 	.byte	0xff
	.zero		1


	//----- nvinfo : EIATTR_NUM_MBARRIERS
	.align		4
.L_47:
        /*0804*/ 	.byte	0x03, 0x38
        /*0806*/ 	.short	0x001e


	//----- nvinfo : EIATTR_EXIT_INSTR_OFFSETS
	.align		4
        /*0808*/ 	.byte	0x04, 0x1c
        /*080a*/ 	.short	(.L_49 - .L_48)


	//   ....[0]....
.L_48:
        /*080c*/ 	.word	0x00002a60


	//   ....[1]....
        /*0810*/ 	.word	0x00002f50


	//   ....[2]....
        /*0814*/ 	.word	0x00002fb0


	//   ....[3]....
        /*0818*/ 	.word	0x00003e40


	//   ....[4]....
        /*081c*/ 	.word	0x00004c50


	//   ....[5]....
        /*0820*/ 	.word	0x00004c90


	//   ....[6]....
        /*0824*/ 	.word	0x00007920


	//----- nvinfo : EIATTR_MAX_THREADS
	.align		4
.L_49:
        /*0828*/ 	.byte	0x04, 0x05
        /*082a*/ 	.short	(.L_51 - .L_50)
.L_50:
        /*082c*/ 	.word	0x00000100
        /*0830*/ 	.word	0x00000001
        /*0834*/ 	.word	0x00000001


	//----- nvinfo : EIATTR_CRS_STACK_SIZE
	.align		4
.L_51:
        /*0838*/ 	.byte	0x04, 0x1e
        /*083a*/ 	.short	(.L_53 - .L_52)
.L_52:
        /*083c*/ 	.word	0x00000000


	//----- nvinfo : EIATTR_CBANK_PARAM_SIZE
	.align		4
.L_53:
        /*0840*/ 	.byte	0x03, 0x19
        /*0842*/ 	.short	0x0800


	//----- nvinfo : EIATTR_PARAM_CBANK
	.align		4
        /*0844*/ 	.byte	0x04, 0x0a
        /*0846*/ 	.short	(.L_55 - .L_54)
	.align		4
.L_54:
        /*0848*/ 	.word	index@(.nv.constant0._ZN7cutlass13device_kernelINS_4gemm6kernel13GemmUniversalIN4cute5tupleIJiiiiEEENS1_10collective13CollectiveMmaINS1_35MainloopSm100TmaUmmaWarpSpecializedILi4ELi2ELi4ENS5_IJNS4_1CILi2EEESB_NSA_ILi1EEEEEEEENS5_IJNSA_ILi64EEENSA_ILi128EEESF_EEEaNS5_IJlSC_lEEEaSI_NS4_8TiledMMAINS4_8MMA_AtomIJNS4_15SM100_MMA_S8_SSIaaiLi64ELi128ELNS4_4UMMA5MajorE0ELSN_0ELNSM_8SaturateE0EEEEEENS4_6LayoutINS5_IJSC_SC_SC_EEENS5_IJNSA_ILi0EEEST_ST_EEEEENS5_IJNS4_10UnderscoreESW_SW_EEEEENS4_23SM90_TMA_LOAD_MULTICASTENS4_14ComposedLayoutINS4_7SwizzleILi2ELi4ELi3EEENS4_18smem_ptr_flag_bitsILi8EEENSR_INS5_IJNSA_ILi8EEESF_EEENS5_IJSF_SC_EEEEEEEvNS4_8identityESZ_S19_vS1A_EENS_8epilogue10collective18CollectiveEpilogueINS1C_23Sm100TmaWarpSpecializedILi2ELi2ELi32ELb0ELb0EEEJSH_NS5_IJNSR_ISF_SC_EES1H_EEEaSI_aSI_NS1C_6fusion15FusionCallbacksIS1G_NS1J_17LinearCombinationIaiaiLNS_15FloatRoundStyleE2EEESH_S1I_JEEENS4_5SM1004TMEM4LOAD26SM100_TMEM_LOAD_16dp32b32xENS4_13SM90_TMA_LOADES19_NS4_39AutoVectorizingCopyWithAssumedAlignmentILi128EEENS4_14SM90_TMA_STOREES19_S1V_S1V_EEEvvEEEEvNT_6ParamsE)
        /*084c*/ 	.short	0x0380
        /*084e*/ 	.short	0x0800


	//----- nvinfo : EIATTR_SW_WAR
	.align		4
.L_55:
        /*0850*/ 	.byte	0x04, 0x36
        /*0852*/ 	.short	(.L_57 - .L_56)
.L_56:
        /*0854*/ 	.word	0x00000008
.L_57:


//--------------------- .nv.callgraph             --------------------------
	.section	.nv.callgraph,"",@"SHT_CUDA_CALLGRAPH"
	.align	4
	.sectionentsize	8
	.align		4
        /*0000*/ 	.word	0x00000000
	.align		4
        /*0004*/ 	.word	0xffffffff
	.align		4
        /*0008*/ 	.word	index@(_ZN7cutlass13device_kernelINS_4gemm6kernel13GemmUniversalIN4cute5tupleIJiiiiEEENS1_10collective13CollectiveMmaINS1_35MainloopSm100TmaUmmaWarpSpecializedILi4ELi2ELi4ENS5_IJNS4_1CILi2EEESB_NSA_ILi1EEEEEEEENS5_IJNSA_ILi64EEENSA_ILi128EEESF_EEEaNS5_IJlSC_lEEEaSI_NS4_8TiledMMAINS4_8MMA_AtomIJNS4_15SM100_MMA_S8_SSIaaiLi64ELi128ELNS4_4UMMA5MajorE0ELSN_0ELNSM_8SaturateE0EEEEEENS4_6LayoutINS5_IJSC_SC_SC_EEENS5_IJNSA_ILi0EEEST_ST_EEEEENS5_IJNS4_10UnderscoreESW_SW_EEEEENS4_23SM90_TMA_LOAD_MULTICASTENS4_14ComposedLayoutINS4_7SwizzleILi2ELi4ELi3EEENS4_18smem_ptr_flag_bitsILi8EEENSR_INS5_IJNSA_ILi8EEESF_EEENS5_IJSF_SC_EEEEEEEvNS4_8identityESZ_S19_vS1A_EENS_8epilogue10collective18CollectiveEpilogueINS1C_23Sm100TmaWarpSpecializedILi2ELi2ELi32ELb0ELb0EEEJSH_NS5_IJNSR_ISF_SC_EES1H_EEEaSI_aSI_NS1C_6fusion15FusionCallbacksIS1G_NS1J_17LinearCombinationIaiaiLNS_15FloatRoundStyleE2EEESH_S1I_JEEENS4_5SM1004TMEM4LOAD26SM100_TMEM_LOAD_16dp32b32xENS4_13SM90_TMA_LOADES19_NS4_39AutoVectorizingCopyWithAssumedAlignmentILi128EEENS4_14SM90_TMA_STOREES19_S1V_S1V_EEEvvEEEEvNT_6ParamsE)
	.align		4
        /*000c*/ 	.word	index@(__assertfail)
	.align		4
        /*0010*/ 	.word	0x00000000
	.align		4
        /*0014*/ 	.word	0xfffffffe
	.align		4
        /*0018*/ 	.word	0x00000000
	.align		4
        /*001c*/ 	.word	0xfffffffd
	.align		4
        /*0020*/ 	.word	0x00000000
	.align		4
        /*0024*/ 	.word	0xfffffffc


//--------------------- .nv.constant4             --------------------------
	.section	.nv.constant4,"a",@progbits
	.align	8
	.align		8
.nv.constant4:
        /*0000*/ 	.dword	__assertfail
	.align		8
        /*0008*/ 	.dword	__unnamed_1
	.align		8
        /*0010*/ 	.dword	__unnamed_2
	.align		8
        /*0018*/ 	.dword	_ZN40_INTERNAL_aaf378b7_4_k_cu_3d82e745_103164cuda3std3__45__cpo5beginE
	.align		8
        /*0020*/ 	.dword	_ZN40_INTERNAL_aaf378b7_4_k_cu_3d82e745_103164cuda3std3__45__cpo3endE
	.align		8
        /*0028*/ 	.dword	_ZN40_INTERNAL_aaf378b7_4_k_cu_3d82e745_103164cuda3std3__45__cpo6cbeginE
	.align		8
        /*0030*/ 	.dword	_ZN40_INTERNAL_aaf378b7_4_k_cu_3d82e745_103164cuda3std3__45__cpo4cendE
	.align		8
        /*0038*/ 	.dword	_ZN40_INTERNAL_aaf378b7_4_k_cu_3d82e745_103164cuda3std3__442_GLOBAL__N__aaf378b7_4_k_cu_3d82e745_103166ignoreE
	.align		8
        /*0040*/ 	.dword	_ZN40_INTERNAL_aaf378b7_4_k_cu_3d82e745_103164cuda3std3__419piecewise_constructE
	.align		8
        /*0048*/ 	.dword	_ZN40_INTERNAL_aaf378b7_4_k_cu_3d82e745_103164cuda3std3__48in_placeE
	.align		8
        /*0050*/ 	.dword	_ZN40_INTERNAL_aaf378b7_4_k_cu_3d82e745_103164cuda3std6ranges3__45__cpo4swapE
	.align		8
        /*0058*/ 	.dword	_ZN40_INTERNAL_aaf378b7_4_k_cu_3d82e745_103164cuda3std6ranges3__45__cpo9iter_moveE
	.align		8
        /*0060*/ 	.dword	_ZN40_INTERNAL_aaf378b7_4_k_cu_3d82e745_103164cute7productE
	.align		8
        /*0068*/ 	.dword	_ZN40_INTERNAL_aaf378b7_4_k_cu_3d82e745_103164cute1_E
	.align		8
        /*0070*/ 	.dword	$str$25
	.align		8
        /*0078*/ 	.dword	$str$26
	.align		8
        /*0080*/ 	.dword	$str$27
	.align		8
        /*0088*/ 	.dword	$str$28


//--------------------- .text._ZN7cutlass13device_kernelINS_4gemm6kernel13GemmUniversalIN4cute5tupleIJiiiiEEENS1_10collective13CollectiveMmaINS1_35MainloopSm100TmaUmmaWarpSpecializedILi4ELi2ELi4ENS5_IJNS4_1CILi2EEESB_NSA_ILi1EEEEEEEENS5_IJNSA_ILi64EEENSA_ILi128EEESF_EEEaNS5_IJlSC_lEEEaSI_NS4_8TiledMMAINS4_8MMA_AtomIJNS4_15SM100_MMA_S8_SSIaaiLi64ELi128ELNS4_4UMMA5MajorE0ELSN_0ELNSM_8SaturateE0EEEEEENS4_6LayoutINS5_IJSC_SC_SC_EEENS5_IJNSA_ILi0EEEST_ST_EEEEENS5_IJNS4_10UnderscoreESW_SW_EEEEENS4_23SM90_TMA_LOAD_MULTICASTENS4_14ComposedLayoutINS4_7SwizzleILi2ELi4ELi3EEENS4_18smem_ptr_flag_bitsILi8EEENSR_INS5_IJNSA_ILi8EEESF_EEENS5_IJSF_SC_EEEEEEEvNS4_8identityESZ_S19_vS1A_EENS_8epilogue10collective18CollectiveEpilogueINS1C_23Sm100TmaWarpSpecializedILi2ELi2ELi32ELb0ELb0EEEJSH_NS5_IJNSR_ISF_SC_EES1H_EEEaSI_aSI_NS1C_6fusion15FusionCallbacksIS1G_NS1J_17LinearCombinationIaiaiLNS_15FloatRoundStyleE2EEESH_S1I_JEEENS4_5SM1004TMEM4LOAD26SM100_TMEM_LOAD_16dp32b32xENS4_13SM90_TMA_LOADES19_NS4_39AutoVectorizingCopyWithAssumedAlignmentILi128EEENS4_14SM90_TMA_STOREES19_S1V_S1V_EEEvvEEEEvNT_6ParamsE --------------------------
	.section	.text._ZN7cutlass13device_kernelINS_4gemm6kernel13GemmUniversalIN4cute5tupleIJiiiiEEENS1_10collective13CollectiveMmaINS1_35MainloopSm100TmaUmmaWarpSpecializedILi4ELi2ELi4ENS5_IJNS4_1CILi2EEESB_NSA_ILi1EEEEEEEENS5_IJNSA_ILi64EEENSA_ILi128EEESF_EEEaNS5_IJlSC_lEEEaSI_NS4_8TiledMMAINS4_8MMA_AtomIJNS4_15SM100_MMA_S8_SSIaaiLi64ELi128ELNS4_4UMMA5MajorE0ELSN_0ELNSM_8SaturateE0EEEEEENS4_6LayoutINS5_IJSC_SC_SC_EEENS5_IJNSA_ILi0EEEST_ST_EEEEENS5_IJNS4_10UnderscoreESW_SW_EEEEENS4_23SM90_TMA_LOAD_MULTICASTENS4_14ComposedLayoutINS4_7SwizzleILi2ELi4ELi3EEENS4_18smem_ptr_flag_bitsILi8EEENSR_INS5_IJNSA_ILi8EEESF_EEENS5_IJSF_SC_EEEEEEEvNS4_8identityESZ_S19_vS1A_EENS_8epilogue10collective18CollectiveEpilogueINS1C_23Sm100TmaWarpSpecializedILi2ELi2ELi32ELb0ELb0EEEJSH_NS5_IJNSR_ISF_SC_EES1H_EEEaSI_aSI_NS1C_6fusion15FusionCallbacksIS1G_NS1J_17LinearCombinationIaiaiLNS_15FloatRoundStyleE2EEESH_S1I_JEEENS4_5SM1004TMEM4LOAD26SM100_TMEM_LOAD_16dp32b32xENS4_13SM90_TMA_LOADES19_NS4_39AutoVectorizingCopyWithAssumedAlignmentILi128EEENS4_14SM90_TMA_STOREES19_S1V_S1V_EEEvvEEEEvNT_6ParamsE,"ax",@progbits
	.align	128
.text._ZN7cutlass13device_kernelINS_4gemm6kernel13GemmUniversalIN4cute5tupleIJiiiiEEENS1_10collective13CollectiveMmaINS1_35MainloopSm100TmaUmmaWarpSpecializedILi4ELi2ELi4ENS5_IJNS4_1CILi2EEESB_NSA_ILi1EEEEEEEENS5_IJNSA_ILi64EEENSA_ILi128EEESF_EEEaNS5_IJlSC_lEEEaSI_NS4_8TiledMMAINS4_8MMA_AtomIJNS4_15SM100_MMA_S8_SSIaaiLi64ELi128ELNS4_4UMMA5MajorE0ELSN_0ELNSM_8SaturateE0EEEEEENS4_6LayoutINS5_IJSC_SC_SC_EEENS5_IJNSA_ILi0EEEST_ST_EEEEENS5_IJNS4_10UnderscoreESW_SW_EEEEENS4_23SM90_TMA_LOAD_MULTICASTENS4_14ComposedLayoutINS4_7SwizzleILi2ELi4ELi3EEENS4_18smem_ptr_flag_bitsILi8EEENSR_INS5_IJNSA_ILi8EEESF_EEENS5_IJSF_SC_EEEEEEEvNS4_8identityESZ_S19_vS1A_EENS_8epilogue10collective18CollectiveEpilogueINS1C_23Sm100TmaWarpSpecializedILi2ELi2ELi32ELb0ELb0EEEJSH_NS5_IJNSR_ISF_SC_EES1H_EEEaSI_aSI_NS1C_6fusion15FusionCallbacksIS1G_NS1J_17LinearCombinationIaiaiLNS_15FloatRoundStyleE2EEESH_S1I_JEEENS4_5SM1004TMEM4LOAD26SM100_TMEM_LOAD_16dp32b32xENS4_13SM90_TMA_LOADES19_NS4_39AutoVectorizingCopyWithAssumedAlignmentILi128EEENS4_14SM90_TMA_STOREES19_S1V_S1V_EEEvvEEEEvNT_6ParamsE:
        .type           _ZN7cutlass13device_kernelINS_4gemm6kernel13GemmUniversalIN4cute5tupleIJiiiiEEENS1_10collective13CollectiveMmaINS1_35MainloopSm100TmaUmmaWarpSpecializedILi4ELi2ELi4ENS5_IJNS4_1CILi2EEESB_NSA_ILi1EEEEEEEENS5_IJNSA_ILi64EEENSA_ILi128EEESF_EEEaNS5_IJlSC_lEEEaSI_NS4_8TiledMMAINS4_8MMA_AtomIJNS4_15SM100_MMA_S8_SSIaaiLi64ELi128ELNS4_4UMMA5MajorE0ELSN_0ELNSM_8SaturateE0EEEEEENS4_6LayoutINS5_IJSC_SC_SC_EEENS5_IJNSA_ILi0EEEST_ST_EEEEENS5_IJNS4_10UnderscoreESW_SW_EEEEENS4_23SM90_TMA_LOAD_MULTICASTENS4_14ComposedLayoutINS4_7SwizzleILi2ELi4ELi3EEENS4_18smem_ptr_flag_bitsILi8EEENSR_INS5_IJNSA_ILi8EEESF_EEENS5_IJSF_SC_EEEEEEEvNS4_8identityESZ_S19_vS1A_EENS_8epilogue10collective18CollectiveEpilogueINS1C_23Sm100TmaWarpSpecializedILi2ELi2ELi32ELb0ELb0EEEJSH_NS5_IJNSR_ISF_SC_EES1H_EEEaSI_aSI_NS1C_6fusion15FusionCallbacksIS1G_NS1J_17LinearCombinationIaiaiLNS_15FloatRoundStyleE2EEESH_S1I_JEEENS4_5SM1004TMEM4LOAD26SM100_TMEM_LOAD_16dp32b32xENS4_13SM90_TMA_LOADES19_NS4_39AutoVectorizingCopyWithAssumedAlignmentILi128EEENS4_14SM90_TMA_STOREES19_S1V_S1V_EEEvvEEEEvNT_6ParamsE,@function
        .size           _ZN7cutlass13device_kernelINS_4gemm6kernel13GemmUniversalIN4cute5tupleIJiiiiEEENS1_10collective13CollectiveMmaINS1_35MainloopSm100TmaUmmaWarpSpecializedILi4ELi2ELi4ENS5_IJNS4_1CILi2EEESB_NSA_ILi1EEEEEEEENS5_IJNSA_ILi64EEENSA_ILi128EEESF_EEEaNS5_IJlSC_lEEEaSI_NS4_8TiledMMAINS4_8MMA_AtomIJNS4_15SM100_MMA_S8_SSIaaiLi64ELi128ELNS4_4UMMA5MajorE0ELSN_0ELNSM_8SaturateE0EEEEEENS4_6LayoutINS5_IJSC_SC_SC_EEENS5_IJNSA_ILi0EEEST_ST_EEEEENS5_IJNS4_10UnderscoreESW_SW_EEEEENS4_23SM90_TMA_LOAD_MULTICASTENS4_14ComposedLayoutINS4_7SwizzleILi2ELi4ELi3EEENS4_18smem_ptr_flag_bitsILi8EEENSR_INS5_IJNSA_ILi8EEESF_EEENS5_IJSF_SC_EEEEEEEvNS4_8identityESZ_S19_vS1A_EENS_8epilogue10collective18CollectiveEpilogueINS1C_23Sm100TmaWarpSpecializedILi2ELi2ELi32ELb0ELb0EEEJSH_NS5_IJNSR_ISF_SC_EES1H_EEEaSI_aSI_NS1C_6fusion15FusionCallbacksIS1G_NS1J_17LinearCombinationIaiaiLNS_15FloatRoundStyleE2EEESH_S1I_JEEENS4_5SM1004TMEM4LOAD26SM100_TMEM_LOAD_16dp32b32xENS4_13SM90_TMA_LOADES19_NS4_39AutoVectorizingCopyWithAssumedAlignmentILi128EEENS4_14SM90_TMA_STOREES19_S1V_S1V_EEEvvEEEEvNT_6ParamsE,(.L_x_149 - _ZN7cutlass13device_kernelINS_4gemm6kernel13GemmUniversalIN4cute5tupleIJiiiiEEENS1_10collective13CollectiveMmaINS1_35MainloopSm100TmaUmmaWarpSpecializedILi4ELi2ELi4ENS5_IJNS4_1CILi2EEESB_NSA_ILi1EEEEEEEENS5_IJNSA_ILi64EEENSA_ILi128EEESF_EEEaNS5_IJlSC_lEEEaSI_NS4_8TiledMMAINS4_8MMA_AtomIJNS4_15SM100_MMA_S8_SSIaaiLi64ELi128ELNS4_4UMMA5MajorE0ELSN_0ELNSM_8SaturateE0EEEEEENS4_6LayoutINS5_IJSC_SC_SC_EEENS5_IJNSA_ILi0EEEST_ST_EEEEENS5_IJNS4_10UnderscoreESW_SW_EEEEENS4_23SM90_TMA_LOAD_MULTICASTENS4_14ComposedLayoutINS4_7SwizzleILi2ELi4ELi3EEENS4_18smem_ptr_flag_bitsILi8EEENSR_INS5_IJNSA_ILi8EEESF_EEENS5_IJSF_SC_EEEEEEEvNS4_8identityESZ_S19_vS1A_EENS_8epilogue10collective18CollectiveEpilogueINS1C_23Sm100TmaWarpSpecializedILi2ELi2ELi32ELb0ELb0EEEJSH_NS5_IJNSR_ISF_SC_EES1H_EEEaSI_aSI_NS1C_6fusion15FusionCallbacksIS1G_NS1J_17LinearCombinationIaiaiLNS_15FloatRoundStyleE2EEESH_S1I_JEEENS4_5SM1004TMEM4LOAD26SM100_TMEM_LOAD_16dp32b32xENS4_13SM90_TMA_LOADES19_NS4_39AutoVectorizingCopyWithAssumedAlignmentILi128EEENS4_14SM90_TMA_STOREES19_S1V_S1V_EEEvvEEEEvNT_6ParamsE)
        .other          _ZN7cutlass13device_kernelINS_4gemm6kernel13GemmUniversalIN4cute5tupleIJiiiiEEENS1_10collective13CollectiveMmaINS1_35MainloopSm100TmaUmmaWarpSpecializedILi4ELi2ELi4ENS5_IJNS4_1CILi2EEESB_NSA_ILi1EEEEEEEENS5_IJNSA_ILi64EEENSA_ILi128EEESF_EEEaNS5_IJlSC_lEEEaSI_NS4_8TiledMMAINS4_8MMA_AtomIJNS4_15SM100_MMA_S8_SSIaaiLi64ELi128ELNS4_4UMMA5MajorE0ELSN_0ELNSM_8SaturateE0EEEEEENS4_6LayoutINS5_IJSC_SC_SC_EEENS5_IJNSA_ILi0EEEST_ST_EEEEENS5_IJNS4_10UnderscoreESW_SW_EEEEENS4_23SM90_TMA_LOAD_MULTICASTENS4_14ComposedLayoutINS4_7SwizzleILi2ELi4ELi3EEENS4_18smem_ptr_flag_bitsILi8EEENSR_INS5_IJNSA_ILi8EEESF_EEENS5_IJSF_SC_EEEEEEEvNS4_8identityESZ_S19_vS1A_EENS_8epilogue10collective18CollectiveEpilogueINS1C_23Sm100TmaWarpSpecializedILi2ELi2ELi32ELb0ELb0EEEJSH_NS5_IJNSR_ISF_SC_EES1H_EEEaSI_aSI_NS1C_6fusion15FusionCallbacksIS1G_NS1J_17LinearCombinationIaiaiLNS_15FloatRoundStyleE2EEESH_S1I_JEEENS4_5SM1004TMEM4LOAD26SM100_TMEM_LOAD_16dp32b32xENS4_13SM90_TMA_LOADES19_NS4_39AutoVectorizingCopyWithAssumedAlignmentILi128EEENS4_14SM90_TMA_STOREES19_S1V_S1V_EEEvvEEEEvNT_6ParamsE,@"STO_CUDA_ENTRY STV_DEFAULT"
_ZN7cutlass13device_kernelINS_4gemm6kernel13GemmUniversalIN4cute5tupleIJiiiiEEENS1_10collective13CollectiveMmaINS1_35MainloopSm100TmaUmmaWarpSpecializedILi4ELi2ELi4ENS5_IJNS4_1CILi2EEESB_NSA_ILi1EEEEEEEENS5_IJNSA_ILi64EEENSA_ILi128EEESF_EEEaNS5_IJlSC_lEEEaSI_NS4_8TiledMMAINS4_8MMA_AtomIJNS4_15SM100_MMA_S8_SSIaaiLi64ELi128ELNS4_4UMMA5MajorE0ELSN_0ELNSM_8SaturateE0EEEEEENS4_6LayoutINS5_IJSC_SC_SC_EEENS5_IJNSA_ILi0EEEST_ST_EEEEENS5_IJNS4_10UnderscoreESW_SW_EEEEENS4_23SM90_TMA_LOAD_MULTICASTENS4_14ComposedLayoutINS4_7SwizzleILi2ELi4ELi3EEENS4_18smem_ptr_flag_bitsILi8EEENSR_INS5_IJNSA_ILi8EEESF_EEENS5_IJSF_SC_EEEEEEEvNS4_8identityESZ_S19_vS1A_EENS_8epilogue10collective18CollectiveEpilogueINS1C_23Sm100TmaWarpSpecializedILi2ELi2ELi32ELb0ELb0EEEJSH_NS5_IJNSR_ISF_SC_EES1H_EEEaSI_aSI_NS1C_6fusion15FusionCallbacksIS1G_NS1J_17LinearCombinationIaiaiLNS_15FloatRoundStyleE2EEESH_S1I_JEEENS4_5SM1004TMEM4LOAD26SM100_TMEM_LOAD_16dp32b32xENS4_13SM90_TMA_LOADES19_NS4_39AutoVectorizingCopyWithAssumedAlignmentILi128EEENS4_14SM90_TMA_STOREES19_S1V_S1V_EEEvvEEEEvNT_6ParamsE:
[----:B------:R-:W1:Y:S01]  /*0000*/  LDC R1, c[0x0][0x37c] ;  /* 0x0000df00ff017b82 */ /* 0x000e620000000800 */
[----:B------:R-:W2:Y:S01]  /*0010*/  S2R R84, SR_TID.X ;  /* 0x0000000000547919 */ /* 0x000ea20000002100 */
[----:B------:R-:W3:Y:S01]  /*0020*/  LDCU.64 UR8, c[0x0][0x890] ;  /* 0x00011200ff0877ac */ /* 0x000ee20008000a00 */
[----:B------:R-:W-:Y:S02]  /*0030*/  PRMT R74, RZ, 0x7610, R74 ;  /* 0x00007610ff4a7816 */ /* 0x000fe4000000004a */
[----:B------:R-:W-:Y:S01]  /*0040*/  ELECT P3, URZ, PT ;  /* 0x0000000000ff782f */ /* 0x000fe20003860000 */
[----:B---3--:R-:W-:-:S04]  /*0050*/  UISETP.NE.U32.AND UP0, UPT, UR8, URZ, UPT ;  /* 0x000000ff0800728c */ /* 0x008fc8000bf05070 */
[----:B------:R-:W-:Y:S01]  /*0060*/  UISETP.NE.AND.EX UP0, UPT, UR9, URZ, UPT, UP0 ;  /* 0x000000ff0900728c */ /* 0x000fe2000bf05300 */
[----:B--2---:R-:W-:-:S05]  /*0070*/  SHF.R.U32.HI R75, RZ, 0x5, R84 ;  /* 0x00000005ff4b7819 */ /* 0x004fca0000011654 */
[----:B------:R-:W2:Y:S02]  /*0080*/  SHFL.IDX PT, R0, R75, RZ, 0x1f ;  /* 0x00001fff4b007589 */ /* 0x000ea400000e0000 */
[----:B--2---:R-:W-:Y:S01]  /*0090*/  R2UR UR17, R0 ;  /* 0x00000000001172ca */ /* 0x004fe200000e0000 */
[----:B-1----:R-:W-:-:S14]  /*00a0*/  BRA.U UP0, `(.L_x_0) ;  /* 0x0000000100307547 */ /* 0x002fdc000b800000 */
[----:B------:R-:W1:Y:S02]  /*00b0*/  LDCU.64 UR4, c[0x0][0x888] ;  /* 0x00011100ff0477ac */ /* 0x000e640008000a00 */
[----:B-1----:R-:W-:-:S04]  /*00c0*/  UISETP.NE.U32.AND UP0, UPT, UR4, URZ, UPT ;  /* 0x000000ff0400728c */ /* 0x002fc8000bf05070 */
[----:B------:R-:W-:-:S09]  /*00d0*/  UISETP.NE.AND.EX UP0, UPT, UR5, URZ, UPT, UP0 ;  /* 0x000000ff0500728c */ /* 0x000fd2000bf05300 */
[----:B------:R-:W-:Y:S05]  /*00e0*/  BRA.U !UP0, `(.L_x_1) ;  /* 0x0000000108147547 */ /* 0x000fea000b800000 */
[----:B------:R-:W1:Y:S01]  /*00f0*/  LDC.64 R40, c[0x0][0x888] ;  /* 0x00022200ff287b82 */ /* 0x000e620000000a00 */
[----:B------:R-:W1:Y:S02]  /*0100*/  LDCU.64 UR4, c[0x0][0x358] ;  /* 0x00006b00ff0477ac */ /* 0x000e640008000a00 */
[----:B-1----:R1:W5:Y:S01]  /*0110*/  LDG.E R40, desc[UR4][R40.64] ;  /* 0x0000000428287981 */ /* 0x002362000c1e1900 */
[----:B------:R-:W-:Y:S01]  /*0120*/  HFMA2 R74, -RZ, RZ, 0, 5.9604644775390625e-08 ;  /* 0x00000001ff4a7431 */ /* 0x000fe200000001ff */
[----:B------:R-:W-:Y:S05]  /*0130*/  BRA `(.L_x_0) ;  /* 0x00000000000c7947 */ /* 0x000fea0003800000 */
.L_x_1:
[----:B------:R-:W1:Y:S01]  /*0140*/  LDCU UR4, c[0x0][0x880] ;  /* 0x00011000ff0477ac */ /* 0x000e620008000800 */
[----:B------:R-:W-:Y:S01]  /*0150*/  HFMA2 R74, -RZ, RZ, 0, 5.9604644775390625e-08 ;  /* 0x00000001ff4a7431 */ /* 0x000fe200000001ff */
[----:B-1----:R-:W-:-:S07]  /*0160*/  MOV R40, UR4 ;  /* 0x0000000400287c02 */ /* 0x002fce0008000f00 */
.L_x_0:
[----:B------:R-:W2:Y:S02]  /*0170*/  LDCU.64 UR4, c[0x0][0x8b0] ;  /* 0x00011600ff0477ac */ /* 0x000ea40008000a00 */
[----:B--2---:R-:W-:-:S04]  /*0180*/  UISETP.NE.U32.AND UP0, UPT, UR4, URZ, UPT ;  /* 0x000000ff0400728c */ /* 0x004fc8000bf05070 */
[----:B------:R-:W-:-:S09]  /*0190*/  UISETP.NE.AND.EX UP0, UPT, UR5, URZ, UPT, UP0 ;  /* 0x000000ff0500728c */ /* 0x000fd2000bf05300 */
[----:B------:R-:W-:Y:S05]  /*01a0*/  BRA.U UP0, `(.L_x_2) ;  /* 0x0000000100287547 */ /* 0x000fea000b800000 */
[----:B------:R-:W2:Y:S02]  /*01b0*/  LDCU.64 UR4, c[0x0][0x8a8] ;  /* 0x00011500ff0477ac */ /* 0x000ea40008000a00 */
[----:B--2---:R-:W-:-:S04]  /*01c0*/  UISETP.NE.U32.AND UP0, UPT, UR4, URZ, UPT ;  /* 0x000000ff0400728c */ /* 0x004fc8000bf05070 */
[----:B------:R-:W-:-:S09]  /*01d0*/  UISETP.NE.AND.EX UP0, UPT, UR5, URZ, UPT, UP0 ;  /* 0x000000ff0500728c */ /* 0x000fd2000bf05300 */
[----:B------:R-:W-:Y:S05]  /*01e0*/  BRA.U !UP0, `(.L_x_3) ;  /* 0x0000000108107547 */ /* 0x000fea000b800000 */
[----:B------:R-:W2:Y:S01]  /*01f0*/  LDC.64 R38, c[0x0][0x8a8] ;  /* 0x00022a00ff267b82 */ /* 0x000ea20000000a00 */
[----:B------:R-:W2:Y:S02]  /*0200*/  LDCU.64 UR4, c[0x0][0x358] ;  /* 0x00006b00ff0477ac */ /* 0x000ea40008000a00 */
[----:B--2---:R2:W5:Y:S01]  /*0210*/  LDG.E R38, desc[UR4][R38.64] ;  /* 0x0000000426267981 */ /* 0x004562000c1e1900 */
[----:B------:R-:W-:Y:S05]  /*0220*/  BRA `(.L_x_2) ;  /* 0x0000000000087947 */ /* 0x000fea0003800000 */
.L_x_3:
[----:B------:R-:W2:Y:S02]  /*0230*/  LDCU UR4, c[0x0][0x8a0] ;  /* 0x00011400ff0477ac */ /* 0x000ea40008000800 */
[----:B--2---:R-:W-:Y:S02]  /*0240*/  MOV R38, UR4 ;  /* 0x0000000400267c02 */ /* 0x004fe40008000f00 */
.L_x_2:
[----:B------:R-:W-:Y:S01]  /*0250*/  IMAD.U32 R0, RZ, RZ, UR17 ;  /* 0x00000011ff007e24 */ /* 0x000fe2000f8e00ff */
[----:B------:R-:W-:Y:S04]  /*0260*/  BSSY.RECONVERGENT B0, `(.L_x_4) ;  /* 0x000000c000007945 */ /* 0x000fe80003800200 */
[C---:B------:R-:W-:Y:S02]  /*0270*/  ISETP.NE.OR P1, PT, R0.reuse, 0x1, !P3 ;  /* 0x000000010000780c */ /* 0x040fe40005f25670 */
[----:B------:R-:W-:-:S11]  /*0280*/  ISETP.NE.OR P0, PT, R0, 0x3, !P3 ;  /* 0x000000030000780c */ /* 0x000fd60005f05670 */
[----:B------:R-:W-:Y:S05]  /*0290*/  @P1 BRA `(.L_x_5) ;  /* 0x0000000000201947 */ /* 0x000fea0003800000 */
[----:B------:R-:W3:Y:S02]  /*02a0*/  LDCU.64 UR4, c[0x0][0x348] ;  /* 0x00006900ff0477ac */ /* 0x000ee40008000a00 */
[----:B---3--:R-:W-:Y:S02]  /*02b0*/  UIADD3 UR6, UP1, UPT, UR4, 0x80, URZ ;  /* 0x0000008004067890 */ /* 0x008fe4000ff3e0ff */
[----:B------:R-:W-:Y:S02]  /*02c0*/  UIADD3 UR4, UP0, UPT, UR4, 0x180, URZ ;  /* 0x0000018004047890 */ /* 0x000fe4000ff1e0ff */
[----:B------:R-:W-:Y:S02]  /*02d0*/  UIADD3.X UR7, UPT, UPT, URZ, UR5, URZ, UP1, !UPT ;  /* 0x00000005ff077290 */ /* 0x000fe40008ffe4ff */
[----:B------:R-:W-:-:S07]  /*02e0*/  UIADD3.X UR5, UPT, UPT, URZ, UR5, URZ, UP0, !UPT ;  /* 0x00000005ff057290 */ /* 0x000fce00087fe4ff */
[----:B------:R3:W-:Y:S02]  /*02f0*/  UTMACCTL.PF [UR6] ;  /* 0x00000000060079b9 */ /* 0x0007e40008040000 */
[----:B------:R3:W-:Y:S02]  /*0300*/  UTMACCTL.PF [UR4] ;  /* 0x00000000040079b9 */ /* 0x0007e40008040000 */
[----:B---3--:R-:W-:Y:S01]  /*0310*/  NOP ;  /* 0x0000000000007918 */ /* 0x008fe20000000000 */
.L_x_5:
[----:B------:R-:W-:Y:S05]  /*0320*/  BSYNC.RECONVERGENT B0 ;  /* 0x0000000000007941 */ /* 0x000fea0003800200 */
.L_x_4:
[----:B------:R-:W-:Y:S04]  /*0330*/  BSSY.RECONVERGENT B0, `(.L_x_6) ;  /* 0x000000a000007945 */ /* 0x000fe80003800200 */
        /* <DEDUP_REMOVED lines=9> */
.L_x_7:
[----:B------:R-:W-:Y:S05]  /*03d0*/  BSYNC.RECONVERGENT B0 ;  /* 0x0000000000007941 */ /* 0x000fea0003800200 */
.L_x_6:
[----:B------:R-:W3:Y:S01]  /*03e0*/  LDCU.64 UR4, c[0x0][0x888] ;  /* 0x00011100ff0477ac */ /* 0x000ee20008000a00 */
[----:B------:R-:W-:Y:S02]  /*03f0*/  UISETP.EQ.U32.AND UP1, UPT, UR8, URZ, UPT ;  /* 0x000000ff0800728c */ /* 0x000fe4000bf22070 */
[----:B------:R-:W-:Y:S02]  /*0400*/  UPLOP3.LUT UP3, UPT, UPT, UPT, UPT, 0x80, 0x8 ;  /* 0x000000000008789c */ /* 0x000fe40003f6f070 */
[----:B---3--:R-:W-:-:S04]  /*0410*/  UISETP.NE.U32.AND UP0, UPT, UR4, URZ, UPT ;  /* 0x000000ff0400728c */ /* 0x008fc8000bf05070 */
[----:B------:R-:W-:-:S04]  /*0420*/  UISETP.NE.AND.EX UP0, UPT, UR5, URZ, UPT, UP0 ;  /* 0x000000ff0500728c */ /* 0x000fc8000bf05300 */
[----:B------:R-:W-:-:S04]  /*0430*/  UISETP.EQ.OR.EX UP2, UPT, UR9, URZ, !UP0, UP1 ;  /* 0x000000ff0900728c */ /* 0x000fc8000c742710 */
[----:B------:R-:W-:-:S06]  /*0440*/  UP2UR UR4, UPR, URZ, 0x4 ;  /* 0x00000004ff047883 */ /* 0x000fcc0008000000 */
[----:B------:R-:W-:Y:S01]  /*0450*/  MOV R77, UR4 ;  /* 0x00000004004d7c02 */ /* 0x000fe20008000f00 */
[----:B------:R-:W-:Y:S06]  /*0460*/  BRA.U !UP2, `(.L_x_8) ;  /* 0x000000010a207547 */ /* 0x000fec000b800000 */
[----:B-----5:R-:W-:Y:S01]  /*0470*/  R2UR UR5, R40 ;  /* 0x00000000280572ca */ /* 0x020fe200000e0000 */
[----:B------:R-:W-:Y:S02]  /*0480*/  UISETP.NE.U32.AND UP1, UPT, UR8, URZ, UPT ;  /* 0x000000ff0800728c */ /* 0x000fe4000bf25070 */
[----:B------:R-:W-:Y:S02]  /*0490*/  USEL UR4, URZ, 0xffffffff, UP0 ;  /* 0xffffffffff047887 */ /* 0x000fe40008000000 */
[----:B------:R-:W-:-:S08]  /*04a0*/  UISETP.NE.AND.EX UP1, UPT, UR9, URZ, UPT, UP1 ;  /* 0x000000ff0900728c */ /* 0x000fd0000bf25310 */
[----:B------:R-:W-:-:S04]  /*04b0*/  UISETP.NE.AND UP0, UPT, UR5, URZ, UPT ;  /* 0x000000ff0500728c */ /* 0x000fc8000bf05270 */
[----:B------:R-:W-:-:S04]  /*04c0*/  @!UP1 USEL UR4, URZ, 0xffffffff, UP0 ;  /* 0xffffffffff049887 */ /* 0x000fc80008000000 */
[----:B------:R-:W-:-:S04]  /*04d0*/  ULOP3.LUT UR4, UR4, 0x1, URZ, 0xc0, !UPT ;  /* 0x0000000104047892 */ /* 0x000fc8000f8ec0ff */
[----:B------:R-:W-:-:S11]  /*04e0*/  UISETP.NE.U32.AND UP3, UPT, UR4, 0x1, UPT ;  /* 0x000000010400788c */ /* 0x000fd6000bf65070 */
.L_x_8:
[----:B------:R-:W3:Y:S01]  /*04f0*/  SHFL.IDX PT, R2, R75, RZ, 0x1f ;  /* 0x00001fff4b027589 */ /* 0x000ee200000e0000 */
[----:B------:R-:W-:-:S04]  /*0500*/  UISETP.NE.AND UP0, UPT, UR17, 0x2, UPT ;  /* 0x000000021100788c */ /* 0x000fc8000bf05270 */
[----:B------:R-:W-:Y:S01]  /*0510*/  USEL UR37, URZ, 0x1, UP0 ;  /* 0x00000001ff257887 */ /* 0x000fe20008000000 */
[----:B---3--:R-:W-:-:S13]  /*0520*/  ISETP.NE.AND P0, PT, R2, RZ, PT ;  /* 0x000000ff0200720c */ /* 0x008fda0003f05270 */
[----:B------:R-:W-:Y:S05]  /*0530*/  @P0 BRA `(.L_x_9) ;  /* 0x0000000000580947 */ /* 0x000fea0003800000 */
[----:B------:R-:W3:Y:S01]  /*0540*/  S2UR UR4, SR_CgaCtaId ;  /* 0x00000000000479c3 */ /* 0x000ee20000008800 */
[----:B------:R-:W-:Y:S01]  /*0550*/  UMOV UR5, 0x400 ;  /* 0x0000040000057882 */ /* 0x000fe20000000000 */
[----:B------:R-:W-:Y:S01]  /*0560*/  UMOV UR8, 0x1 ;  /* 0x0000000100087882 */ /* 0x000fe20000000000 */
[----:B------:R-:W-:Y:S01]  /*0570*/  UMOV UR6, 0x3 ;  /* 0x0000000300067882 */ /* 0x000fe20000000000 */
[----:B------:R-:W-:-:S04]  /*0580*/  UIADD3 UR8, UPT, UPT, -UR8, 0x100000, URZ ;  /* 0x0010000008087890 */ /* 0x000fc8000fffe1ff */
[----:B------:R-:W-:Y:S02]  /*0590*/  USHF.L.U32 UR9, UR8, 0xb, URZ ;  /* 0x0000000b08097899 */ /* 0x000fe400080006ff */
[----:B------:R-:W-:Y:S02]  /*05a0*/  USHF.L.U32 UR8, UR8, 0x1, URZ ;  /* 0x0000000108087899 */ /* 0x000fe400080006ff */
[----:B------:R-:W-:-:S04]  /*05b0*/  UIADD3 UR6, UPT, UPT, -UR6, 0x100000, URZ ;  /* 0x0010000006067890 */ /* 0x000fc8000fffe1ff */
[----:B------:R-:W-:Y:S02]  /*05c0*/  USHF.L.U32 UR7, UR6, 0xb, URZ ;  /* 0x0000000b06077899 */ /* 0x000fe400080006ff */
[----:B------:R-:W-:Y:S01]  /*05d0*/  USHF.L.U32 UR6, UR6, 0x1, URZ ;  /* 0x0000000106067899 */ /* 0x000fe200080006ff */
[----:B------:R-:W-:Y:S01]  /*05e0*/  ELECT P0, URZ, PT ;  /* 0x0000000000ff782f */ /* 0x000fe20003800000 */
[----:B---3--:R-:W-:Y:S01]  /*05f0*/  ULEA UR4, UR4, UR5, 0x18 ;  /* 0x0000000504047291 */ /* 0x008fe2000f8ec0ff */
[----:B------:R-:W3:Y:S11]  /*0600*/  FENCE.VIEW.ASYNC.S ;  /* 0x00000000000073c6 */ /* 0x000ef60000000000 */
[----:B---3--:R3:W4:Y:S01]  /*0610*/  SYNCS.EXCH.64 URZ, [UR4], UR8 ;  /* 0x0000000804ff75b2 */ /* 0x0087220008000100 */
[----:B------:R3:W1:Y:S01]  /*0620*/  SYNCS.EXCH.64 URZ, [UR4+0x20], UR6 ;  /* 0x0000200604ff75b2 */ /* 0x0006620008000100 */
[----:B------:R3:W1:Y:S01]  /*0630*/  SYNCS.EXCH.64 URZ, [UR4+0x8], UR8 ;  /* 0x0000080804ff75b2 */ /* 0x0006620008000100 */
[----:B------:R3:W1:Y:S01]  /*0640*/  SYNCS.EXCH.64 URZ, [UR4+0x28], UR6 ;  /* 0x0000280604ff75b2 */ /* 0x0006620008000100 */
[----:B------:R3:W1:Y:S01]  /*0650*/  SYNCS.EXCH.64 URZ, [UR4+0x10], UR8 ;  /* 0x0000100804ff75b2 */ /* 0x0006620008000100 */
[----:B------:R3:W1:Y:S01]  /*0660*/  SYNCS.EXCH.64 URZ, [UR4+0x30], UR6 ;  /* 0x0000300604ff75b2 */ /* 0x0006620008000100 */
[----:B------:R3:W1:Y:S01]  /*0670*/  SYNCS.EXCH.64 URZ, [UR4+0x18], UR8 ;  /* 0x0000180804ff75b2 */ /* 0x0006620008000100 */
[----:B------:R3:W1:Y:S01]  /*0680*/  SYNCS.EXCH.64 URZ, [UR4+0x38], UR6 ;  /* 0x0000380604ff75b2 */ /* 0x0006620008000100 */
[----:B------:R-:W-:Y:S01]  /*0690*/  NOP ;  /* 0x0000000000007918 */ /* 0x000fe20000000000 */
.L_x_9:
[----:B------:R-:W2:Y:S01]  /*06a0*/  SHFL.IDX PT, R2, R75, RZ, 0x1f ;  /* 0x00001fff4b027589 */ /* 0x000ea200000e0000 */
[----:B------:R-:W-:Y:S01]  /*06b0*/  NOP ;  /* 0x0000000000007918 */ /* 0x000fe20000000000 */
[----:B--2---:R-:W-:-:S13]  /*06c0*/  ISETP.NE.AND P0, PT, R2, 0x1, PT ;  /* 0x000000010200780c */ /* 0x004fda0003f05270 */
[----:B------:R-:W-:Y:S05]  /*06d0*/  @P0 BRA `(.L_x_10) ;  /* 0x0000000000480947 */ /* 0x000fea0003800000 */
[----:B---3--:R-:W2:Y:S01]  /*06e0*/  S2UR UR4, SR_CgaCtaId ;  /* 0x00000000000479c3 */ /* 0x008ea20000008800 */
        /* <DEDUP_REMOVED lines=10> */
[----:B--2---:R-:W-:Y:S01]  /*0790*/  ULEA UR4, UR4, UR5, 0x18 ;  /* 0x0000000504047291 */ /* 0x004fe2000f8ec0ff */
[----:B------:R-:W2:Y:S11]  /*07a0*/  FENCE.VIEW.ASYNC.S ;  /* 0x00000000000073c6 */ /* 0x000eb60000000000 */
[----:B--2---:R2:W3:Y:S01]  /*07b0*/  SYNCS.EXCH.64 URZ, [UR4+0x40], UR8 ;  /* 0x0000400804ff75b2 */ /* 0x0044e20008000100 */
[----:B------:R2:W1:Y:S01]  /*07c0*/  SYNCS.EXCH.64 URZ, [UR4+0x50], UR6 ;  /* 0x0000500604ff75b2 */ /* 0x0004620008000100 */
[----:B------:R2:W1:Y:S01]  /*07d0*/  SYNCS.EXCH.64 URZ, [UR4+0x48], UR8 ;  /* 0x0000480804ff75b2 */ /* 0x0004620008000100 */
[----:B------:R2:W1:Y:S01]  /*07e0*/  SYNCS.EXCH.64 URZ, [UR4+0x58], UR6 ;  /* 0x0000580604ff75b2 */ /* 0x0004620008000100 */
[----:B------:R-:W-:Y:S01]  /*07f0*/  NOP ;  /* 0x0000000000007918 */ /* 0x000fe20000000000 */
.L_x_10:
[----:B------:R-:W4:Y:S01]  /*0800*/  SHFL.IDX PT, R2, R75, RZ, 0x1f ;  /* 0x00001fff4b027589 */ /* 0x000f2200000e0000 */
[----:B------:R-:W-:Y:S01]  /*0810*/  NOP ;  /* 0x0000000000007918 */ /* 0x000fe20000000000 */
[----:B----4-:R-:W-:-:S13]  /*0820*/  ISETP.NE.AND P0, PT, R2, 0x3, PT ;  /* 0x000000030200780c */ /* 0x010fda0003f05270 */
[----:B------:R-:W-:Y:S05]  /*0830*/  @P0 BRA `(.L_x_11) ;  /* 0x0000000000300947 */ /* 0x000fea0003800000 */
[----:B--23--:R-:W2:Y:S01]  /*0840*/  S2UR UR6, SR_CgaCtaId ;  /* 0x00000000000679c3 */ /* 0x00cea20000008800 */
[----:B------:R-:W-:Y:S01]  /*0850*/  UMOV UR4, 0x400 ;  /* 0x0000040000047882 */ /* 0x000fe20000000000 */
[----:B------:R-:W-:Y:S01]  /*0860*/  UMOV UR5, 0x20 ;  /* 0x0000002000057882 */ /* 0x000fe20000000000 */
[----:B------:R-:W-:Y:S01]  /*0870*/  ELECT P0, URZ, PT ;  /* 0x0000000000ff782f */ /* 0x000fe20003800000 */
[----:B--2---:R-:W-:Y:S02]  /*0880*/  ULEA UR6, UR6, UR4, 0x18 ;  /* 0x0000000406067291 */ /* 0x004fe4000f8ec0ff */
[----:B------:R-:W-:-:S04]  /*0890*/  UIADD3 UR4, UPT, UPT, -UR5, 0x100000, URZ ;  /* 0x0010000005047890 */ /* 0x000fc8000fffe1ff */
[----:B------:R-:W-:Y:S02]  /*08a0*/  USHF.L.U32 UR5, UR4, 0xb, URZ ;  /* 0x0000000b04057899 */ /* 0x000fe400080006ff */
[----:B------:R-:W-:Y:S01]  /*08b0*/  USHF.L.U32 UR4, UR4, 0x1, URZ ;  /* 0x0000000104047899 */ /* 0x000fe200080006ff */
[----:B------:R-:W2:Y:S11]  /*08c0*/  FENCE.VIEW.ASYNC.S ;  /* 0x00000000000073c6 */ /* 0x000eb60000000000 */
[----:B--2---:R4:W2:Y:S01]  /*08d0*/  SYNCS.EXCH.64 URZ, [UR6+0x60], UR4 ;  /* 0x0000600406ff75b2 */ /* 0x0048a20008000100 */
[----:B------:R4:W3:Y:S02]  /*08e0*/  SYNCS.EXCH.64 URZ, [UR6+0x68], UR4 ;  /* 0x0000680406ff75b2 */ /* 0x0008e40008000100 */
[----:B----4-:R-:W-:Y:S01]  /*08f0*/  NOP ;  /* 0x0000000000007918 */ /* 0x010fe20000000000 */
.L_x_11:
[----:B------:R-:W4:Y:S01]  /*0900*/  SHFL.IDX PT, R2, R75, RZ, 0x1f ;  /* 0x00001fff4b027589 */ /* 0x000f2200000e0000 */
[----:B------:R-:W-:Y:S01]  /*0910*/  NOP ;  /* 0x0000000000007918 */ /* 0x000fe20000000000 */
[----:B----4-:R-:W-:-:S13]  /*0920*/  ISETP.NE.AND P0, PT, R2, 0x4, PT ;  /* 0x000000040200780c */ /* 0x010fda0003f05270 */
[----:B------:R-:W-:Y:S05]  /*0930*/  @P0 BRA `(.L_x_12) ;  /* 0x00000000004c0947 */ /* 0x000fea0003800000 */
[----:B--23--:R-:W2:Y:S01]  /*0940*/  S2UR UR6, SR_CgaCtaId ;  /* 0x00000000000679c3 */ /* 0x00cea20000008800 */
[----:B------:R-:W-:Y:S01]  /*0950*/  UMOV UR4, 0x3a0 ;  /* 0x000003a000047882 */ /* 0x000fe20000000000 */
[----:B------:R-:W-:Y:S01]  /*0960*/  UMOV UR5, 0x400 ;  /* 0x0000040000057882 */ /* 0x000fe20000000000 */
[----:B------:R-:W-:Y:S01]  /*0970*/  USEL UR4, UR4, 0x320, UP3 ;  /* 0x0000032004047887 */ /* 0x000fe20009800000 */
[----:B------:R-:W-:Y:S01]  /*0980*/  UMOV UR8, 0x1 ;  /* 0x0000000100087882 */ /* 0x000fe20000000000 */
[----:B------:R-:W-:Y:S01]  /*0990*/  ELECT P0, URZ, PT ;  /* 0x0000000000ff782f */ /* 0x000fe20003800000 */
[----:B------:R-:W-:-:S04]  /*09a0*/  UIADD3 UR8, UPT, UPT, -UR8, 0x100000, URZ ;  /* 0x0010000008087890 */ /* 0x000fc8000fffe1ff */
[----:B------:R-:W-:Y:S02]  /*09b0*/  USHF.L.U32 UR9, UR8, 0xb, URZ ;  /* 0x0000000b08097899 */ /* 0x000fe400080006ff */
[----:B------:R-:W-:Y:S02]  /*09c0*/  USHF.L.U32 UR8, UR8, 0x1, URZ ;  /* 0x0000000108087899 */ /* 0x000fe400080006ff */
[----:B--2---:R-:W-:Y:S02]  /*09d0*/  ULEA UR6, UR6, UR5, 0x18 ;  /* 0x0000000506067291 */ /* 0x004fe4000f8ec0ff */
[----:B------:R-:W-:-:S04]  /*09e0*/  UIADD3 UR4, UPT, UPT, -UR4, 0x100000, URZ ;  /* 0x0010000004047890 */ /* 0x000fc8000fffe1ff */
[----:B------:R-:W-:Y:S02]  /*09f0*/  USHF.L.U32 UR5, UR4, 0xb, URZ ;  /* 0x0000000b04057899 */ /* 0x000fe400080006ff */
[----:B------:R-:W-:Y:S01]  /*0a00*/  USHF.L.U32 UR4, UR4, 0x1, URZ ;  /* 0x0000000104047899 */ /* 0x000fe200080006ff */
[----:B------:R-:W2:Y:S03]  /*0a10*/  FENCE.VIEW.ASYNC.S ;  /* 0x00000000000073c6 */ /* 0x000ea60000000000 */
[----:B--2---:R4:W2:Y:S08]  /*0a20*/  SYNCS.EXCH.64 URZ, [UR6+0x70], UR8 ;  /* 0x0000700806ff75b2 */ /* 0x0048b00008000100 */
[----:B------:R4:W3:Y:S01]  /*0a30*/  SYNCS.EXCH.64 URZ, [UR6+0x80], UR4 ;  /* 0x0000800406ff75b2 */ /* 0x0008e20008000100 */
[----:B------:R4:W1:Y:S01]  /*0a40*/  SYNCS.EXCH.64 URZ, [UR6+0x78], UR8 ;  /* 0x0000780806ff75b2 */ /* 0x0008620008000100 */
[----:B------:R4:W1:Y:S02]  /*0a50*/  SYNCS.EXCH.64 URZ, [UR6+0x88], UR4 ;  /* 0x0000880406ff75b2 */ /* 0x0008640008000100 */
[----:B----4-:R-:W-:Y:S01]  /*0a60*/  NOP ;  /* 0x0000000000007918 */ /* 0x010fe20000000000 */
.L_x_12:
[----:B------:R-:W4:Y:S01]  /*0a70*/  SHFL.IDX PT, R2, R75, RZ, 0x1f ;  /* 0x00001fff4b027589 */ /* 0x000f2200000e0000 */
[----:B------:R-:W-:Y:S01]  /*0a80*/  NOP ;  /* 0x0000000000007918 */ /* 0x000fe20000000000 */
[----:B----4-:R-:W-:-:S13]  /*0a90*/  ISETP.NE.AND P0, PT, R2, 0x5, PT ;  /* 0x000000050200780c */ /* 0x010fda0003f05270 */
[----:B------:R-:W-:Y:S05]  /*0aa0*/  @P0 BRA `(.L_x_13) ;  /* 0x0000000000580947 */ /* 0x000fea0003800000 */
[----:B--23--:R-:W2:Y:S01]  /*0ab0*/  S2UR UR4, SR_CgaCtaId ;  /* 0x00000000000479c3 */ /* 0x00cea20000008800 */
        /* <DEDUP_REMOVED lines=12> */
[----:B--2---:R4:W2:Y:S01]  /*0b80*/  SYNCS.EXCH.64 URZ, [UR4+0x90], UR8 ;  /* 0x0000900804ff75b2 */ /* 0x0048a20008000100 */
[----:B------:R4:W3:Y:S01]  /*0b90*/  SYNCS.EXCH.64 URZ, [UR4+0xb0], UR6 ;  /* 0x0000b00604ff75b2 */ /* 0x0008e20008000100 */
[----:B------:R4:W1:Y:S01]  /*0ba0*/  SYNCS.EXCH.64 URZ, [UR4+0x98], UR8 ;  /* 0x0000980804ff75b2 */ /* 0x0008620008000100 */
[----:B------:R4:W1:Y:S01]  /*0bb0*/  SYNCS.EXCH.64 URZ, [UR4+0xb8], UR6 ;  /* 0x0000b80604ff75b2 */ /* 0x0008620008000100 */
[----:B------:R4:W1:Y:S01]  /*0bc0*/  SYNCS.EXCH.64 URZ, [UR4+0xa0], UR8 ;  /* 0x0000a00804ff75b2 */ /* 0x0008620008000100 */
[----:B------:R4:W1:Y:S01]  /*0bd0*/  SYNCS.EXCH.64 URZ, [UR4+0xc0], UR6 ;  /* 0x0000c00604ff75b2 */ /* 0x0008620008000100 */
[----:B------:R4:W1:Y:S01]  /*0be0*/  SYNCS.EXCH.64 URZ, [UR4+0xa8], UR8 ;  /* 0x0000a80804ff75b2 */ /* 0x0008620008000100 */
[----:B------:R4:W1:Y:S02]  /*0bf0*/  SYNCS.EXCH.64 URZ, [UR4+0xc8], UR6 ;  /* 0x0000c80604ff75b2 */ /* 0x0008640008000100 */
[----:B----4-:R-:W-:Y:S01]  /*0c00*/  NOP ;  /* 0x0000000000007918 */ /* 0x010fe20000000000 */
.L_x_13:
[----:B------:R-:W4:Y:S01]  /*0c10*/  SHFL.IDX PT, R2, R75, RZ, 0x1f ;  /* 0x00001fff4b027589 */ /* 0x000f2200000e0000 */
[----:B------:R-:W1:Y:S01]  /*0c20*/  S2UR UR45, SR_CgaCtaId ;  /* 0x00000000002d79c3 */ /* 0x000e620000008800 */
[----:B------:R-:W-:Y:S01]  /*0c30*/  NOP ;  /* 0x0000000000007918 */ /* 0x000fe20000000000 */
[----:B----4-:R-:W-:-:S13]  /*0c40*/  ISETP.NE.AND P0, PT, R2, 0x3, PT ;  /* 0x000000030200780c */ /* 0x010fda0003f05270 */
[----:B-1----:R-:W-:Y:S05]  /*0c50*/  @P0 BRA `(.L_x_14) ;  /* 0x0000000000340947 */ /* 0x002fea0003800000 */
[----:B--23--:R-:W-:Y:S01]  /*0c60*/  UMOV UR4, 0x400 ;  /* 0x0000040000047882 */ /* 0x00cfe20000000000 */
[----:B------:R-:W-:Y:S01]  /*0c70*/  UMOV UR6, 0x20 ;  /* 0x0000002000067882 */ /* 0x000fe20000000000 */
[----:B------:R-:W-:Y:S02]  /*0c80*/  ULEA UR4, UR45, UR4, 0x18 ;  /* 0x000000042d047291 */ /* 0x000fe4000f8ec0ff */
[----:B------:R-:W-:-:S04]  /*0c90*/  UIADD3 UR6, UPT, UPT, -UR6, 0x100000, URZ ;  /* 0x0010000006067890 */ /* 0x000fc8000fffe1ff */
[----:B------:R-:W-:Y:S02]  /*0ca0*/  USHF.L.U32 UR7, UR6, 0xb, URZ ;  /* 0x0000000b06077899 */ /* 0x000fe400080006ff */
[----:B------:R-:W-:Y:S01]  /*0cb0*/  USHF.L.U32 UR6, UR6, 0x1, URZ ;  /* 0x0000000106067899 */ /* 0x000fe200080006ff */
[----:B------:R-:W-:Y:S01]  /*0cc0*/  ELECT P0, URZ, PT ;  /* 0x0000000000ff782f */ /* 0x000fe20003800000 */
[----:B------:R-:W1:Y:S10]  /*0cd0*/  FENCE.VIEW.ASYNC.S ;  /* 0x00000000000073c6 */ /* 0x000e740000000000 */
[----:B-1----:R1:W4:Y:S01]  /*0ce0*/  SYNCS.EXCH.64 URZ, [UR4+0xd0], UR6 ;  /* 0x0000d00604ff75b2 */ /* 0x0023220008000100 */
[----:B------:R1:W2:Y:S01]  /*0cf0*/  SYNCS.EXCH.64 URZ, [UR4+0xe0], UR6 ;  /* 0x0000e00604ff75b2 */ /* 0x0002a20008000100 */
[----:B------:R1:W3:Y:S01]  /*0d00*/  SYNCS.EXCH.64 URZ, [UR4+0xd8], UR6 ;  /* 0x0000d80604ff75b2 */ /* 0x0002e20008000100 */
[----:B------:R1:W1:Y:S01]  /*0d10*/  SYNCS.EXCH.64 URZ, [UR4+0xe8], UR6 ;  /* 0x0000e80604ff75b2 */ /* 0x0002620008000100 */
[----:B------:R-:W-:Y:S01]  /*0d20*/  NOP ;  /* 0x0000000000007918 */ /* 0x000fe20000000000 */
.L_x_14:
[----:B-123--:R-:W1:Y:S01]  /*0d30*/  LDCU UR4, c[0x0][0x36c] ;  /* 0x00006d80ff0477ac */ /* 0x00ee620008000800 */
[----:B------:R-:W-:Y:S01]  /*0d40*/  ISETP.NE.OR P3, PT, R0, 0x2, !P3 ;  /* 0x000000020000780c */ /* 0x000fe20005f65670 */
[----:B------:R-:W-:Y:S01]  /*0d50*/  NOP ;  /* 0x0000000000007918 */ /* 0x000fe20000000000 */
[----:B------:R-:W-:Y:S01]  /*0d60*/  LOP3.LUT R0, R84, 0x1f, RZ, 0xc0, !PT ;  /* 0x0000001f54007812 */ /* 0x000fe200078ec0ff */
[----:B------:R-:W-:Y:S02]  /*0d70*/  UISETP.NE.AND UP4, UPT, UR17, URZ, UPT ;  /* 0x000000ff1100728c */ /* 0x000fe4000bf85270 */
[----:B-1----:R-:W-:-:S09]  /*0d80*/  UISETP.EQ.U32.AND UP5, UPT, UR4, 0x1, UPT ;  /* 0x000000010400788c */ /* 0x002fd2000bfa2070 */
[----:B------:R-:W-:Y:S05]  /*0d90*/  BRA.U !UP5, `(.L_x_15) ;  /* 0x000000010d087547 */ /* 0x000fea000b800000 */
[----:B----4-:R-:W-:Y:S01]  /*0da0*/  UCGABAR_ARV ;  /* 0x00000000000079c7 */ /* 0x010fe20008000000 */
[----:B------:R-:W-:Y:S05]  /*0db0*/  BRA `(.L_x_16) ;  /* 0x0000000000047947 */ /* 0x000fea0003800000 */
.L_x_15:
[----:B----4-:R-:W-:Y:S01]  /*0dc0*/  NOP ;  /* 0x0000000000007918 */ /* 0x010fe20000000000 */
.L_x_16:
[----:B------:R-:W1:Y:S01]  /*0dd0*/  S2UR UR20, SR_CTAID.Y ;  /* 0x00000000001479c3 */ /* 0x000e620000002600 */
[----:B------:R-:W-:-:S05]  /*0de0*/  CS2R.32 R76, SR_CgaSize ;  /* 0x00000000004c7805 */ /* 0x000fca0000008a00 */
[----:B------:R-:W-:-:S05]  /*0df0*/  IMAD R76, R76, -0xa0, RZ ;  /* 0xffffff604c4c7824 */ /* 0x000fca00078e02ff */
[----:B------:R-:W-:-:S14]  /*0e00*/  R2UR UR4, R76 ;  /* 0x000000004c0472ca */ /* 0x000fdc00000e0000 */
[----:B------:R-:W2:Y:S01]  /*0e10*/  LDCU UR4, c[0x0][UR4+0x2b4] ;  /* 0x00005680040477ac */ /* 0x000ea20008000800 */
[----:B------:R-:W-:-:S05]  /*0e20*/  CS2R.32 R76, SR_CgaSize ;  /* 0x00000000004c7805 */ /* 0x000fca0000008a00 */
[----:B------:R-:W-:-:S05]  /*0e30*/  IMAD R76, R76, -0xa0, RZ ;  /* 0xffffff604c4c7824 */ /* 0x000fca00078e02ff */
[----:B------:R-:W-:-:S14]  /*0e40*/  R2UR UR5, R76 ;  /* 0x000000004c0572ca */ /* 0x000fdc00000e0000 */
[----:B------:R-:W3:Y:S01]  /*0e50*/  LDCU UR5, c[0x0][UR5+0x2b0] ;  /* 0x00005600050577ac */ /* 0x000ee20008000800 */
[----:B------:R-:W4:Y:S01]  /*0e60*/  S2UR UR16, SR_CTAID.X ;  /* 0x00000000001079c3 */ /* 0x000f220000002500 */
[----:B------:R-:W-:-:S05]  /*0e70*/  CS2R.32 R76, SR_CgaSize ;  /* 0x00000000004c7805 */ /* 0x000fca0000008a00 */
[----:B------:R-:W-:-:S05]  /*0e80*/  IMAD R76, R76, -0xa0, RZ ;  /* 0xffffff604c4c7824 */ /* 0x000fca00078e02ff */
[----:B------:R-:W-:-:S14]  /*0e90*/  R2UR UR7, R76 ;  /* 0x000000004c0772ca */ /* 0x000fdc00000e0000 */
[----:B------:R-:W3:Y:S01]  /*0ea0*/  LDCU UR7, c[0x0][UR7+0x2a4] ;  /* 0x00005480070777ac */ /* 0x000ee20008000800 */
[----:B------:R-:W-:-:S05]  /*0eb0*/  CS2R.32 R76, SR_CgaSize ;  /* 0x00000000004c7805 */ /* 0x000fca0000008a00 */
[----:B------:R-:W-:-:S05]  /*0ec0*/  IMAD R76, R76, -0xa0, RZ ;  /* 0xffffff604c4c7824 */ /* 0x000fca00078e02ff */
[----:B------:R-:W-:-:S14]  /*0ed0*/  R2UR UR63, R76 ;  /* 0x000000004c3f72ca */ /* 0x000fdc00000e0000 */
[----:B------:R-:W3:Y:S01]  /*0ee0*/  LDCU UR63, c[0x0][UR63+0x2a0] ;  /* 0x000054003f3f77ac */ /* 0x000ee20008000800 */
[----:B------:R-:W-:Y:S02]  /*0ef0*/  ULOP3.LUT UR47, UR45, 0x1, URZ, 0xc0, !UPT ;  /* 0x000000012d2f7892 */ /* 0x000fe4000f8ec0ff */
[----:B------:R-:W-:Y:S02]  /*0f00*/  USHF.R.U32.HI UR32, URZ, 0x1, UR45 ;  /* 0x00000001ff207899 */ /* 0x000fe4000801162d */
[----:B------:R-:W-:Y:S02]  /*0f10*/  UISETP.GT.U32.AND UP1, UPT, UR47, 0xffff, UPT ;  /* 0x0000ffff2f00788c */ /* 0x000fe4000bf24070 */
[----:B------:R-:W-:Y:S01]  /*0f20*/  USHF.L.U32 UR28, UR45, 0xa, URZ ;  /* 0x0000000a2d1c7899 */ /* 0x000fe200080006ff */
[----:B-1----:R-:W-:Y:S01]  /*0f30*/  I2FP.F32.U32 R2, UR20 ;  /* 0x0000001400027c45 */ /* 0x002fe20008201000 */
[----:B------:R-:W1:Y:S04]  /*0f40*/  LDCU UR21, c[0x0][0xb24] ;  /* 0x00016480ff1577ac */ /* 0x000e680008000800 */
[----:B--2---:R-:W-:Y:S01]  /*0f50*/  FMUL R2, R2, UR4 ;  /* 0x0000000402027c20 */ /* 0x004fe20008400000 */
[----:B------:R-:W-:Y:S01]  /*0f60*/  ULOP3.LUT UR4, UR45, 0x2, URZ, 0xc0, !UPT ;  /* 0x000000022d047892 */ /* 0x000fe2000f8ec0ff */
[----:B----4-:R-:W-:Y:S01]  /*0f70*/  I2FP.F32.U32 R3, UR16 ;  /* 0x0000001000037c45 */ /* 0x010fe20008201000 */
[----:B------:R-:W2:Y:S03]  /*0f80*/  LDCU UR42, c[0x0][0xb24] ;  /* 0x00016480ff2a77ac */ /* 0x000ea60008000800 */
[----:B------:R-:W4:Y:S01]  /*0f90*/  F2I.U32.TRUNC.NTZ R2, R2 ;  /* 0x0000000200027305 */ /* 0x000f22000020f000 */
[----:B---3--:R-:W-:Y:S01]  /*0fa0*/  FMUL R3, R3, UR5 ;  /* 0x0000000503037c20 */ /* 0x008fe20008400000 */
[----:B------:R-:W-:Y:S01]  /*0fb0*/  UISETP.GT.U32.AND UP0, UPT, UR4, 0xffff, UPT ;  /* 0x0000ffff0400788c */ /* 0x000fe2000bf04070 */
[----:B------:R-:W3:Y:S05]  /*0fc0*/  LDCU UR31, c[0x0][0xb30] ;  /* 0x00016600ff1f77ac */ /* 0x000eea0008000800 */
[----:B------:R-:W1:Y:S01]  /*0fd0*/  F2I.U32.TRUNC.NTZ R3, R3 ;  /* 0x0000000300037305 */ /* 0x000e62000020f000 */
[----:B------:R-:W-:-:S02]  /*0fe0*/  USEL UR26, UR4, 0xffff, !UP0 ;  /* 0x0000ffff041a7887 */ /* 0x000fc4000c000000 */
[----:B------:R-:W-:Y:S01]  /*0ff0*/  USHF.L.U32 UR29, UR45, 0xc, URZ ;  /* 0x0000000c2d1d7899 */ /* 0x000fe200080006ff */
[----:B------:R-:W-:Y:S01]  /*1000*/  UMOV UR34, 0x5 ;  /* 0x0000000500227882 */ /* 0x000fe20000000000 */
[----:B------:R-:W-:Y:S01]  /*1010*/  USEL UR27, UR47, 0xffff, !UP1 ;  /* 0x0000ffff2f1b7887 */ /* 0x000fe2000c800000 */
[----:B----4-:R-:W-:Y:S02]  /*1020*/  R2UR UR6, R2 ;  /* 0x00000000020672ca */ /* 0x010fe400000e0000 */
[----:B------:R-:W-:Y:S02]  /*1030*/  PRMT R2, RZ, 0x7610, R2 ;  /* 0x00007610ff027816 */ /* 0x000fe40000000002 */
[----:B-1----:R-:W-:-:S09]  /*1040*/  R2UR UR5, R3 ;  /* 0x00000000030572ca */ /* 0x002fd200000e0000 */
[----:B------:R-:W-:-:S04]  /*1050*/  UIADD3 UR4, UPT, UPT, -UR6, URZ, URZ ;  /* 0x000000ff06047290 */ /* 0x000fc8000fffe1ff */
[----:B------:R-:W-:Y:S02]  /*1060*/  UIMAD UR4, UR7, UR4, UR20 ;  /* 0x00000004070472a4 */ /* 0x000fe4000f8e0214 */
[----:B------:R-:W-:-:S04]  /*1070*/  UIADD3 UR5, UPT, UPT, -UR5, URZ, URZ ;  /* 0x000000ff05057290 */ /* 0x000fc8000fffe1ff */
[----:B------:R-:W-:Y:S01]  /*1080*/  IMAD.U32 R76, RZ, RZ, UR4 ;  /* 0x00000004ff4c7e24 */ /* 0x000fe2000f8e00ff */
[----:B------:R-:W-:Y:S01]  /*1090*/  UIMAD UR63, UR63, UR5, UR16 ;  /* 0x000000053f3f72a4 */ /* 0x000fe2000f8e0210 */
[----:B--23--:R-:W-:Y:S11]  /*10a0*/  BRA.U UP4, `(.L_x_17) ;  /* 0x0000000104407547 */ /* 0x00cff6000b800000 */
[----:B------:R-:W-:-:S13]  /*10b0*/  R2UR UR4, R76 ;  /* 0x000000004c0472ca */ /* 0x000fda00000e0000 */
[----:B------:R-:W-:Y:S02]  /*10c0*/  UISETP.NE.AND UP0, UPT, UR4, URZ, UPT ;  /* 0x000000ff0400728c */ /* 0x000fe4000bf05270 */
[----:B------:R-:W-:Y:S02]  /*10d0*/  UISETP.NE.AND UP1, UPT, UR4, 0x1, UPT ;  /* 0x000000010400788c */ /* 0x000fe4000bf25270 */
[----:B------:R-:W-:Y:S02]  /*10e0*/  UISETP.NE.AND UP2, UPT, UR63, URZ, UP0 ;  /* 0x000000ff3f00728c */ /* 0x000fe40008745270 */
[----:B------:R-:W-:Y:S02]  /*10f0*/  USEL UR4, URZ, 0x2, UP0 ;  /* 0x00000002ff047887 */ /* 0x000fe40008000000 */
[----:B------:R-:W-:Y:S02]  /*1100*/  USEL UR8, URZ, 0x1, UP2 ;  /* 0x00000001ff087887 */ /* 0x000fe40009000000 */
[----:B------:R-:W-:-:S02]  /*1110*/  UISETP.NE.AND UP2, UPT, UR63, URZ, UPT ;  /* 0x000000ff3f00728c */ /* 0x000fc4000bf45270 */
[----:B------:R-:W-:Y:S02]  /*1120*/  USEL UR5, URZ, 0x4, UP1 ;  /* 0x00000004ff057887 */ /* 0x000fe40008800000 */
[----:B------:R-:W-:Y:S02]  /*1130*/  UISETP.NE.AND UP0, UPT, UR63, 0x1, UPT ;  /* 0x000000013f00788c */ /* 0x000fe4000bf05270 */
[----:B------:R-:W-:Y:S02]  /*1140*/  USEL UR6, URZ, 0x8, UP1 ;  /* 0x00000008ff067887 */ /* 0x000fe40008800000 */
[----:B------:R-:W-:Y:S02]  /*1150*/  USEL UR7, UR5, 0x4, UP2 ;  /* 0x0000000405077887 */ /* 0x000fe40009000000 */
[----:B------:R-:W-:Y:S02]  /*1160*/  USEL UR4, UR4, 0x2, UP0 ;  /* 0x0000000204047887 */ /* 0x000fe40008000000 */
[----:B------:R-:W-:-:S02]  /*1170*/  USEL UR5, UR6, 0x8, UP0 ;  /* 0x0000000806057887 */ /* 0x000fc40008000000 */
[----:B------:R-:W-:-:S04]  /*1180*/  UIADD3 UR4, UPT, UPT, UR4, UR7, UR8 ;  /* 0x0000000704047290 */ /* 0x000fc8000fffe008 */
[----:B------:R-:W-:-:S06]  /*1190*/  UIADD3 UR4, UPT, UPT, UR4, UR5, URZ ;  /* 0x0000000504047290 */ /* 0x000fcc000fffe0ff */
[----:B------:R-:W-:-:S07]  /*11a0*/  MOV R2, UR4 ;  /* 0x0000000400027c02 */ /* 0x000fce0008000f00 */
.L_x_17:
[----:B------:R-:W1:Y:S01]  /*11b0*/  S2UR UR36, SR_CTAID.Z ;  /* 0x00000000002479c3 */ /* 0x000e620000002700 */
[----:B------:R-:W-:Y:S01]  /*11c0*/  UISETP.GE.AND UP0, UPT, UR21, 0x1, UPT ;  /* 0x000000011500788c */ /* 0x000fe2000bf06270 */
[----:B------:R-:W-:-:S08]  /*11d0*/  UMOV UR33, 0x3 ;  /* 0x0000000300217882 */ /* 0x000fd00000000000 */
[----:B------:R-:W-:Y:S05]  /*11e0*/  BRA.U !UP0, `(.L_x_18) ;  /* 0x0000000108d47547 */ /* 0x000fea000b800000 */
[----:B------:R-:W2:Y:S01]  /*11f0*/  LDCU.128 UR12, c[0x0][0xb10] ;  /* 0x00016200ff0c77ac */ /* 0x000ea20008000c00 */
[----:B------:R-:W3:Y:S01]  /*1200*/  LDCU UR6, c[0x0][0x370] ;  /* 0x00006e00ff0677ac */ /* 0x000ee20008000800 */
[----:B------:R-:W4:Y:S01]  /*1210*/  LDCU UR5, c[0x0][0x374] ;  /* 0x00006e80ff0577ac */ /* 0x000f220008000800 */
[----:B------:R-:W1:Y:S01]  /*1220*/  LDCU UR30, c[0x0][0xb0c] ;  /* 0x00016180ff1e77ac */ /* 0x000e620008000800 */
[----:B------:R-:W1:Y:S01]  /*1230*/  LDCU UR4, c[0x0][0xb20] ;  /* 0x00016400ff0477ac */ /* 0x000e620008000800 */
[----:B------:R-:W1:Y:S01]  /*1240*/  LDCU.64 UR8, c[0x0][0xb28] ;  /* 0x00016500ff0877ac */ /* 0x000e620008000a00 */
[----:B--2---:R-:W-:Y:S02]  /*1250*/  UISETP.NE.AND UP0, UPT, UR14, 0x1, UPT ;  /* 0x000000010e00788c */ /* 0x004fe4000bf05270 */
[----:B----4-:R-:W-:Y:S02]  /*1260*/  UIMAD.WIDE.U32 UR10, UR5, UR15, URZ ;  /* 0x0000000f050a72a5 */ /* 0x010fe4000f8e00ff */
[----:B---3--:R-:W-:-:S02]  /*1270*/  UIMAD.WIDE.U32 UR22, UR6, UR12, URZ ;  /* 0x0000000c061672a5 */ /* 0x008fc4000f8e00ff */
[----:B-1----:R-:W-:Y:S02]  /*1280*/  UISETP.NE.AND UP1, UPT, UR30, 0x1, UPT ;  /* 0x000000011e00788c */ /* 0x002fe4000bf25270 */
[----:B------:R-:W-:Y:S01]  /*1290*/  UISETP.NE.AND UP2, UPT, UR21, 0x1, UPT ;  /* 0x000000011500788c */ /* 0x000fe2000bf45270 */
[----:B------:R-:W-:Y:S02]  /*12a0*/  UMOV UR10, UR11 ;  /* 0x0000000b000a7c82 */ /* 0x000fe40008000000 */
[----:B------:R-:W-:Y:S01]  /*12b0*/  UMOV UR22, UR23 ;  /* 0x0000001700167c82 */ /* 0x000fe20008000000 */
[----:B------:R-:W-:Y:S02]  /*12c0*/  @UP0 USHF.R.U32.HI UR5, URZ, UR4, UR10 ;  /* 0x00000004ff050299 */ /* 0x000fe4000801160a */
[----:B------:R-:W-:Y:S02]  /*12d0*/  UIMAD.WIDE.U32 UR24, UR20, UR15, URZ ;  /* 0x0000000f141872a5 */ /* 0x000fe4000f8e00ff */
[----:B------:R-:W-:-:S02]  /*12e0*/  UIMAD.WIDE.U32 UR10, UR5, UR8, URZ ;  /* 0x00000008050a72a5 */ /* 0x000fc4000f8e00ff */
[----:B------:R-:W-:Y:S02]  /*12f0*/  @UP1 USHF.R.U32.HI UR6, URZ, UR13, UR22 ;  /* 0x0000000dff061299 */ /* 0x000fe40008011616 */
[----:B------:R-:W-:Y:S02]  /*1300*/  UIMAD.WIDE.U32 UR18, UR16, UR12, URZ ;  /* 0x0000000c101272a5 */ /* 0x000fe4000f8e00ff */
[----:B------:R-:W-:Y:S01]  /*1310*/  UIMAD.WIDE.U32 UR22, UR6, UR8, URZ ;  /* 0x00000008061672a5 */ /* 0x000fe2000f8e00ff */
[----:B------:R-:W-:Y:S01]  /*1320*/  UMOV UR24, UR25 ;  /* 0x0000001900187c82 */ /* 0x000fe20008000000 */
[----:B------:R-:W-:Y:S01]  /*1330*/  UMOV UR10, UR11 ;  /* 0x0000000b000a7c82 */ /* 0x000fe20008000000 */
[----:B------:R-:W-:Y:S02]  /*1340*/  USHF.R.U32.HI UR24, URZ, UR4, UR24 ;  /* 0x00000004ff187299 */ /* 0x000fe40008011618 */
[----:B------:R-:W-:Y:S02]  /*1350*/  @UP2 USHF.R.U32.HI UR5, URZ, UR9, UR10 ;  /* 0x00000009ff052299 */ /* 0x000fe4000801160a */
[----:B------:R-:W-:Y:S01]  /*1360*/  UMOV UR7, UR23 ;  /* 0x0000001700077c82 */ /* 0x000fe20008000000 */
[----:B------:R-:W-:Y:S01]  /*1370*/  UMOV UR18, UR19 ;  /* 0x0000001300127c82 */ /* 0x000fe20008000000 */
[----:B------:R-:W-:-:S02]  /*1380*/  @UP2 USHF.R.U32.HI UR6, URZ, UR9, UR7 ;  /* 0x00000009ff062299 */ /* 0x000fc40008011607 */
[----:B------:R-:W-:Y:S02]  /*1390*/  USHF.R.U32.HI UR13, URZ, UR13, UR18 ;  /* 0x0000000dff0d7299 */ /* 0x000fe40008011612 */
[----:B------:R-:W-:Y:S02]  /*13a0*/  USEL UR4, UR20, UR24, !UP0 ;  /* 0x0000001814047287 */ /* 0x000fe4000c000000 */
[----:B------:R-:W-:Y:S02]  /*13b0*/  UIMAD UR7, UR5, UR21, URZ ;  /* 0x00000015050772a4 */ /* 0x000fe4000f8e02ff */
[----:B------:R-:W-:Y:S02]  /*13c0*/  USEL UR5, UR16, UR13, !UP1 ;  /* 0x0000000d10057287 */ /* 0x000fe4000c800000 */
[----:B------:R-:W-:Y:S02]  /*13d0*/  UIMAD UR12, UR6, UR21, URZ ;  /* 0x00000015060c72a4 */ /* 0x000fe4000f8e02ff */
[----:B------:R-:W-:-:S02]  /*13e0*/  UISETP.GE.AND UP0, UPT, UR4, UR7, UPT ;  /* 0x000000070400728c */ /* 0x000fc4000bf06270 */
[----:B------:R-:W-:Y:S02]  /*13f0*/  UIMAD.WIDE.U32 UR10, UR4, UR8, URZ ;  /* 0x00000008040a72a5 */ /* 0x000fe4000f8e00ff */
[----:B------:R-:W-:Y:S02]  /*1400*/  UISETP.GE.OR UP0, UPT, UR5, UR12, UP0 ;  /* 0x0000000c0500728c */ /* 0x000fe40008706670 */
[----:B------:R-:W-:Y:S02]  /*1410*/  UIMAD.WIDE.U32 UR12, UR5, UR8, URZ ;  /* 0x00000008050c72a5 */ /* 0x000fe4000f8e00ff */
[----:B------:R-:W-:Y:S01]  /*1420*/  UIADD3 UR10, UPT, UPT, -UR4, URZ, URZ ;  /* 0x000000ff040a7290 */ /* 0x000fe2000fffe1ff */
[----:B------:R-:W-:Y:S01]  /*1430*/  UMOV UR8, UR11 ;  /* 0x0000000b00087c82 */ /* 0x000fe20008000000 */
[----:B------:R-:W-:Y:S02]  /*1440*/  UIADD3 UR11, UPT, UPT, -UR5, URZ, URZ ;  /* 0x000000ff050b7290 */ /* 0x000fe4000fffe1ff */
[----:B------:R-:W-:-:S03]  /*1450*/  USHF.R.U32.HI UR8, URZ, UR9, UR8 ;  /* 0x00000009ff087299 */ /* 0x000fc60008011608 */
[----:B------:R-:W-:Y:S01]  /*1460*/  @!UP0 UMOV UR7, UR13 ;  /* 0x0000000d00078c82 */ /* 0x000fe20008000000 */
[----:B------:R-:W-:Y:S02]  /*1470*/  UIMAD UR20, UR14, UR10, UR20 ;  /* 0x0000000a0e1472a4 */ /* 0x000fe4000f8e0214 */
[----:B------:R-:W-:Y:S02]  /*1480*/  USEL UR8, UR4, UR8, !UP2 ;  /* 0x0000000804087287 */ /* 0x000fe4000d000000 */
[----:B------:R-:W-:Y:S02]  /*1490*/  @!UP0 USHF.R.U32.HI UR7, URZ, UR9, UR7 ;  /* 0x00000009ff078299 */ /* 0x000fe40008011607 */
[----:B------:R-:W-:Y:S02]  /*14a0*/  UIADD3 UR9, UPT, UPT, -UR8, URZ, URZ ;  /* 0x000000ff08097290 */ /* 0x000fe4000fffe1ff */
[----:B------:R-:W-:Y:S02]  /*14b0*/  @!UP0 USEL UR7, UR5, UR7, !UP2 ;  /* 0x0000000705078287 */ /* 0x000fe4000d000000 */
[----:B------:R-:W-:-:S02]  /*14c0*/  UIMAD UR9, UR21, UR9, UR4 ;  /* 0x00000009150972a4 */ /* 0x000fc4000f8e0204 */
[----:B------:R-:W-:Y:S02]  /*14d0*/  @!UP0 UIADD3 UR8, UPT, UPT, UR8, -UR7, URZ ;  /* 0x8000000708088290 */ /* 0x000fe4000fffe0ff */
[----:B------:R-:W-:Y:S02]  /*14e0*/  @!UP0 UIMAD UR6, UR9, UR6, UR7 ;  /* 0x00000006090682a4 */ /* 0x000fe4000f8e0207 */
[----:B------:R-:W-:Y:S02]  /*14f0*/  @!UP0 UIMAD UR4, UR8, UR21, UR5 ;  /* 0x00000015080482a4 */ /* 0x000fe4000f8e0205 */
[----:B------:R-:W-:Y:S02]  /*1500*/  UIMAD UR16, UR30, UR11, UR16 ;  /* 0x0000000b1e1072a4 */ /* 0x000fe4000f8e0210 */
[----:B------:R-:W-:Y:S01]  /*1510*/  UIMAD UR20, UR4, UR14, UR20 ;  /* 0x0000000e041472a4 */ /* 0x000fe2000f8e0214 */
[----:B------:R-:W-:Y:S02]  /*1520*/  @!UP0 UMOV UR5, UR6 ;  /* 0x0000000600058c82 */ /* 0x000fe40008000000 */
[----:B------:R-:W-:-:S12]  /*1530*/  UIMAD UR16, UR5, UR30, UR16 ;  /* 0x0000001e051072a4 */ /* 0x000fd8000f8e0210 */
.L_x_18:
[----:B------:R-:W-:Y:S02]  /*1540*/  UISETP.NE.AND UP1, UPT, UR31, 0x1, UPT ;  /* 0x000000011f00788c */ /* 0x000fe4000bf25270 */
[----:B------:R-:W-:Y:S02]  /*1550*/  ULOP3.LUT UR24, UR27, 0xffff, URZ, 0xc0, !UPT ;  /* 0x0000ffff1b187892 */ /* 0x000fe4000f8ec0ff */
[----:B------:R-:W-:Y:S02]  /*1560*/  ULOP3.LUT UR21, UR26, 0xffff, URZ, 0xc0, !UPT ;  /* 0x0000ffff1a157892 */ /* 0x000fe4000f8ec0ff */
[----:B------:R-:W-:Y:S02]  /*1570*/  UISETP.NE.AND UP0, UPT, UR17, 0x2, UPT ;  /* 0x000000021100788c */ /* 0x000fe4000bf05270 */
[----:B------:R-:W-:Y:S02]  /*1580*/  ULOP3.LUT UR28, UR28, 0x800, URZ, 0xc0, !UPT ;  /* 0x000008001c1c7892 */ /* 0x000fe4000f8ec0ff */
[----:B------:R-:W-:-:S02]  /*1590*/  ULOP3.LUT UR27, UR29, 0x1000, URZ, 0xc0, !UPT ;  /* 0x000010001d1b7892 */ /* 0x000fc4000f8ec0ff */
[----:B------:R-:W-:Y:S02]  /*15a0*/  USHF.L.U32 UR24, UR34, UR24, URZ ;  /* 0x0000001822187299 */ /* 0x000fe400080006ff */
[----:B------:R-:W-:Y:S01]  /*15b0*/  USHF.L.U32 UR21, UR33, UR21, URZ ;  /* 0x0000001521157299 */ /* 0x000fe200080006ff */
[----:B------:R-:W-:Y:S11]  /*15c0*/  BRA.U UP1, `(.L_x_19) ;  /* 0x0000000101447547 */ /* 0x000ff6000b800000 */
[----:B------:R-:W2:Y:S01]  /*15d0*/  LDCU.128 UR8, c[0x0][0xb10] ;  /* 0x00016200ff0877ac */ /* 0x000ea20008000c00 */
[----:B------:R-:W3:Y:S01]  /*15e0*/  LDCU UR12, c[0x0][0xb0c] ;  /* 0x00016180ff0c77ac */ /* 0x000ee20008000800 */
[----:B------:R-:W4:Y:S01]  /*15f0*/  LDCU UR13, c[0x0][0xb20] ;  /* 0x00016400ff0d77ac */ /* 0x000f220008000800 */
[----:B--2---:R-:W-:Y:S02]  /*1600*/  UIMAD.WIDE.U32 UR6, UR16, UR8, URZ ;  /* 0x00000008100672a5 */ /* 0x004fe4000f8e00ff */
[----:B------:R-:W-:Y:S02]  /*1610*/  UIMAD.WIDE.U32 UR4, UR20, UR11, URZ ;  /* 0x0000000b140472a5 */ /* 0x000fe4000f8e00ff */
[----:B---3--:R-:W-:Y:S02]  /*1620*/  UISETP.NE.AND UP2, UPT, UR12, 0x1, UPT ;  /* 0x000000010c00788c */ /* 0x008fe4000bf45270 */
[----:B------:R-:W-:Y:S01]  /*1630*/  UISETP.NE.AND UP1, UPT, UR10, 0x1, UPT ;  /* 0x000000010a00788c */ /* 0x000fe2000bf25270 */
[----:B------:R-:W-:-:S02]  /*1640*/  UMOV UR6, UR7 ;  /* 0x0000000700067c82 */ /* 0x000fc40008000000 */
[----:B------:R-:W-:Y:S01]  /*1650*/  UMOV UR4, UR5 ;  /* 0x0000000500047c82 */ /* 0x000fe20008000000 */
[----:B------:R-:W-:Y:S02]  /*1660*/  USHF.R.U32.HI UR9, URZ, UR9, UR6 ;  /* 0x00000009ff097299 */ /* 0x000fe40008011606 */
[----:B----4-:R-:W-:Y:S02]  /*1670*/  USHF.R.U32.HI UR4, URZ, UR13, UR4 ;  /* 0x0000000dff047299 */ /* 0x010fe40008011604 */
[----:B------:R-:W-:Y:S02]  /*1680*/  USEL UR5, UR16, UR9, !UP2 ;  /* 0x0000000910057287 */ /* 0x000fe4000d000000 */
[----:B------:R-:W-:-:S04]  /*1690*/  USEL UR4, UR20, UR4, !UP1 ;  /* 0x0000000414047287 */ /* 0x000fc8000c800000 */
[----:B------:R-:W-:Y:S02]  /*16a0*/  UIADD3 UR6, UPT, UPT, UR5, -UR4, URZ ;  /* 0x8000000405067290 */ /* 0x000fe4000fffe0ff */
[----:B------:R-:W-:Y:S02]  /*16b0*/  UIADD3 UR4, UPT, UPT, -UR5, UR4, URZ ;  /* 0x0000000405047290 */ /* 0x000fe4000fffe1ff */
[----:B------:R-:W-:Y:S02]  /*16c0*/  UIMAD UR20, UR6, UR10, UR20 ;  /* 0x0000000a061472a4 */ /* 0x000fe4000f8e0214 */
[----:B------:R-:W-:-:S12]  /*16d0*/  UIMAD UR16, UR4, UR12, UR16 ;  /* 0x0000000c041072a4 */ /* 0x000fd8000f8e0210 */
.L_x_19:
[----:B------:R-:W-:Y:S05]  /*16e0*/  BRA.U !UP5, `(.L_x_20) ;  /* 0x000000010d0c7547 */ /* 0x000fea000b800000 */
[----:B------:R-:W-:Y:S01]  /*16f0*/  UCGABAR_WAIT ;  /* 0x0000000000007dc7 */ /* 0x000fe20008000000 */
[----:B------:R-:W-:Y:S01]  /*1700*/  CCTL.IVALL ;  /* 0x00000000ff00798f */ /* 0x000fe20002000000 */
[----:B------:R-:W-:Y:S05]  /*1710*/  BRA `(.L_x_21) ;  /* 0x0000000000047947 */ /* 0x000fea0003800000 */
.L_x_20:
[----:B------:R-:W-:Y:S06]  /*1720*/  BAR.SYNC.DEFER_BLOCKING 0x0 ;  /* 0x0000000000007b1d */ /* 0x000fec0000010000 */
.L_x_21:
[----:B------:R-:W-:Y:S05]  /*1730*/  BRA.U UP0, `(.L_x_22) ;  /* 0x0000001100d07547 */ /* 0x000fea000b800000 */
[----:B------:R-:W2:Y:S01]  /*1740*/  LDCU UR6, c[0x0][0x38c] ;  /* 0x00007180ff0677ac */ /* 0x000ea20008000800 */
[----:B------:R-:W-:Y:S01]  /*1750*/  PLOP3.LUT P1, PT, PT, PT, UP3, 0x80, 0x8 ;  /* 0x000000000008781c */ /* 0x000fe20003f2f038 */
[----:B------:R-:W-:Y:S01]  /*1760*/  IMAD.MOV.U32 R12, RZ, RZ, 0x1 ;  /* 0x00000001ff0c7424 */ /* 0x000fe200078e00ff */
[----:B------:R-:W-:Y:S01]  /*1770*/  ISETP.EQ.OR P2, PT, R0, RZ, P3 ;  /* 0x000000ff0000720c */ /* 0x000fe20001f42670 */
[----:B------:R-:W-:Y:S01]  /*1780*/  UISETP.NE.AND UP1, UPT, UR17, URZ, UPT ;  /* 0x000000ff1100728c */ /* 0x000fe2000bf25270 */
[----:B------:R-:W-:Y:S02]  /*1790*/  PLOP3.LUT P1, PT, P1, PT, PT, 0x8, 0x80 ;  /* 0x000000000080781c */ /* 0x000fe40000f2e170 */
[----:B------:R-:W-:Y:S01]  /*17a0*/  CS2R R10, SRZ ;  /* 0x00000000000a7805 */ /* 0x000fe2000001ff00 */
[----:B------:R-:W-:Y:S01]  /*17b0*/  IMAD.MOV.U32 R9, RZ, RZ, RZ ;  /* 0x000000ffff097224 */ /* 0x000fe200078e00ff */
[----:B------:R-:W3:Y:S01]  /*17c0*/  LDCU UR40, c[0x0][0x370] ;  /* 0x00006e00ff2877ac */ /* 0x000ee20008000800 */
[----:B------:R-:W-:Y:S01]  /*17d0*/  IMAD.MOV.U32 R8, RZ, RZ, 0x1 ;  /* 0x00000001ff087424 */ /* 0x000fe200078e00ff */
[----:B------:R-:W4:Y:S01]  /*17e0*/  LDCU.64 UR30, c[0x0][0x348] ;  /* 0x00006900ff1e77ac */ /* 0x000f220008000a00 */
[----:B------:R-:W1:Y:S01]  /*17f0*/  LDCU UR39, c[0x0][0x374] ;  /* 0x00006e80ff2777ac */ /* 0x000e620008000800 */
[----:B--2---:R-:W-:-:S02]  /*1800*/  UIADD3 UR5, UPT, UPT, UR6, 0x3f, URZ ;  /* 0x0000003f06057890 */ /* 0x004fc4000fffe0ff */
[----:B------:R-:W-:Y:S02]  /*1810*/  UIADD3 UR48, UPT, UPT, UR6, 0x7e, URZ ;  /* 0x0000007e06307890 */ /* 0x000fe4000fffe0ff */
[----:B------:R-:W-:Y:S02]  /*1820*/  USHF.R.S32.HI UR4, URZ, 0x1f, UR5 ;  /* 0x0000001fff047899 */ /* 0x000fe40008011405 */
[----:B------:R-:W-:Y:S02]  /*1830*/  USEL UR26, UR37, 0x2, UP1 ;  /* 0x00000002251a7887 */ /* 0x000fe40008800000 */
[----:B------:R-:W-:Y:S02]  /*1840*/  ULEA.HI UR4, UR4, UR5, URZ, 0x6 ;  /* 0x0000000504047291 */ /* 0x000fe4000f8f30ff */
[----:B------:R-:W-:Y:S02]  /*1850*/  USHF.L.U32 UR5, UR32, 0x5, URZ ;  /* 0x0000000520057899 */ /* 0x000fe400080006ff */
[----:B------:R-:W-:-:S02]  /*1860*/  USHF.R.S32.HI UR43, URZ, 0x6, UR4 ;  /* 0x00000006ff2b7899 */ /* 0x000fc40008011404 */
[----:B------:R-:W-:Y:S02]  /*1870*/  UIADD3 UR4, UPT, UPT, UR6, -0x1, URZ ;  /* 0xffffffff06047890 */ /* 0x000fe4000fffe0ff */
[----:B------:R-:W-:Y:S02]  /*1880*/  UISETP.LT.U32.AND UP0, UPT, UR43, 0x4, UPT ;  /* 0x000000042b00788c */ /* 0x000fe4000bf01070 */
[----:B------:R-:W-:Y:S02]  /*1890*/  UISETP.GE.U32.AND UP2, UPT, UR4, -0x7f, UPT ;  /* 0xffffff810400788c */ /* 0x000fe4000bf46070 */
[----:B------:R-:W-:Y:S02]  /*18a0*/  USEL UR41, UR43, 0x4, UP0 ;  /* 0x000000042b297887 */ /* 0x000fe40008000000 */
[----:B------:R-:W-:Y:S02]  /*18b0*/  ULOP3.LUT UR44, UR5, 0x20, URZ, 0xe2, !UPT ;  /* 0x00000020052c7892 */ /* 0x000fe4000f8ee2ff */
[----:B------:R-:W-:-:S02]  /*18c0*/  UIADD3 UR25, UPT, UPT, UR41, -0x1, URZ ;  /* 0xffffffff29197890 */ /* 0x000fc4000fffe0ff */
[----:B------:R-:W-:Y:S01]  /*18d0*/  UIADD3 UR46, UPT, UPT, UR43, -UR41, URZ ;  /* 0x800000292b2e7290 */ /* 0x000fe2000fffe0ff */
[----:B------:R-:W-:Y:S02]  /*18e0*/  UMOV UR5, URZ ;  /* 0x000000ff00057c82 */ /* 0x000fe40008000000 */
[----:B------:R-:W-:-:S04]  /*18f0*/  @UP2 UIADD3 UR25, UPT, UPT, UR41, URZ, URZ ;  /* 0x000000ff29192290 */ /* 0x000fc8000fffe0ff */
[----:B-1-34-:R-:W-:-:S12]  /*1900*/  UIADD3 UR25, UPT, UPT, UR25, 0x1, URZ ;  /* 0x0000000119197890 */ /* 0x01afd8000fffe0ff */
.L_x_42:
[----:B------:R-:W-:Y:S01]  /*1910*/  UISETP.NE.AND UP0, UPT, UR45, URZ, UPT ;  /* 0x000000ff2d00728c */ /* 0x000fe2000bf05270 */
[----:B------:R-:W1:Y:S08]  /*1920*/  S2UR UR45, SR_CgaCtaId ;  /* 0x00000000002d79c3 */ /* 0x000e700000008800 */
[----:B------:R-:W-:Y:S05]  /*1930*/  BRA.U UP0, `(.L_x_23) ;  /* 0x0000000100347547 */ /* 0x000fea000b800000 */
[----:B------:R-:W2:Y:S01]  /*1940*/  S2R R0, SR_CgaCtaId ;  /* 0x0000000000007919 */ /* 0x000ea20000008800 */
[----:B------:R-:W-:-:S04]  /*1950*/  MOV R2, 0x400 ;  /* 0x0000040000027802 */ /* 0x000fc80000000f00 */
[----:B--2---:R-:W-:Y:S02]  /*1960*/  LEA R0, R0, R2, 0x18 ;  /* 0x0000000200007211 */ /* 0x004fe400078ec0ff */
[----:B------:R-:W-:-:S03]  /*1970*/  SHF.L.U32 R2, R8, 0x1f, RZ ;  /* 0x0000001f08027819 */ /* 0x000fc600000006ff */
[----:B------:R-:W-:-:S04]  /*1980*/  IMAD R0, R9, 0x8, R0 ;  /* 0x0000000809007824 */ /* 0x000fc800078e0200 */
[----:B------:R-:W2:Y:S02]  /*1990*/  SYNCS.PHASECHK.TRANS64.TRYWAIT P0, [R0+URZ+0xe0], R2 ;  /* 0x0000e002000075a7 */ /* 0x000ea400080011ff */
[----:B--2---:R-:W-:Y:S05]  /*19a0*/  @!P0 BRA `(.L_x_24) ;  /* 0x0000005c00e08947 */ /* 0x004fea0003800000 */
.L_x_112:
[----:B------:R-:W-:Y:S01]  /*19b0*/  VIADD R9, R9, 0x1 ;  /* 0x0000000109097836 */ /* 0x000fe20000000000 */
[----:B------:R2:W-:Y:S04]  /*19c0*/  SYNCS.ARRIVE.TRANS64.A1T0 RZ, [R0+URZ+0xd0], RZ ;  /* 0x0000d0ff00ff79a7 */ /* 0x0005e800081000ff */
[----:B------:R-:W-:-:S04]  /*19d0*/  ISETP.NE.AND P0, PT, R9, 0x2, PT ;  /* 0x000000020900780c */ /* 0x000fc80003f05270 */
[----:B------:R-:W-:Y:S02]  /*19e0*/  SEL R9, R9, RZ, P0 ;  /* 0x000000ff09097207 */ /* 0x000fe40000000000 */
[----:B--2---:R-:W-:-:S04]  /*19f0*/  SEL R0, RZ, 0x1, P0 ;  /* 0x00000001ff007807 */ /* 0x004fc80000000000 */
[----:B------:R-:W-:-:S07]  /*1a00*/  LOP3.LUT R8, R8, R0, RZ, 0x3c, !PT ;  /* 0x0000000008087212 */ /* 0x000fce00078e3cff */
.L_x_23:
[----:B------:R-:W-:Y:S01]  /*1a10*/  UMOV UR6, 0x400 ;  /* 0x0000040000067882 */ /* 0x000fe20000000000 */
[----:B------:R-:W-:Y:S01]  /*1a20*/  SHF.L.U32 R0, R12, 0x1f, RZ ;  /* 0x0000001f0c007819 */ /* 0x000fe200000006ff */
[----:B-1----:R-:W-:Y:S02]  /*1a30*/  ULEA UR6, UR45, UR6, 0x18 ;  /* 0x000000062d067291 */ /* 0x002fe4000f8ec0ff */
[----:B------:R-:W-:Y:S02]  /*1a40*/  UISETP.GE.U32.AND UP0, UPT, UR48, 0x7f, UPT ;  /* 0x0000007f3000788c */ /* 0x000fe4000bf06070 */
[----:B------:R-:W-:Y:S02]  /*1a50*/  ULEA UR4, UR5, UR6, 0x3 ;  /* 0x0000000605047291 */ /* 0x000fe4000f8e18ff */
[----:B------:R-:W-:Y:S02]  /*1a60*/  ULEA UR11, UR20, UR47, 0x1 ;  /* 0x0000002f140b7291 */ /* 0x000fe4000f8e08ff */
[----:B------:R-:W-:-:S02]  /*1a70*/  ULEA UR35, UR16, UR44, 0x6 ;  /* 0x0000002c10237291 */ /* 0x000fc4000f8e30ff */
[----:B------:R-:W-:Y:S01]  /*1a80*/  USHF.L.U32 UR11, UR11, 0x6, URZ ;  /* 0x000000060b0b7899 */ /* 0x000fe200080006ff */
[----:B------:R-:W-:Y:S02]  /*1a90*/  UMOV UR13, URZ ;  /* 0x000000ff000d7c82 */ /* 0x000fe40008000000 */
[----:B------:R1:W2:Y:S01]  /*1aa0*/  SYNCS.PHASECHK.TRANS64.TRYWAIT P0, [UR4+0x20], R0 ;  /* 0x00002000ff0075a7 */ /* 0x0002a20008001104 */
[----:B------:R-:W-:Y:S08]  /*1ab0*/  BRA.U !UP0, `(.L_x_25) ;  /* 0x0000000108c07547 */ /* 0x000ff0000b800000 */
[----:B------:R-:W-:Y:S01]  /*1ac0*/  UMOV UR7, URZ ;  /* 0x000000ff00077c82 */ /* 0x000fe20008000000 */
[----:B------:R-:W-:-:S05]  /*1ad0*/  UMOV UR4, UR5 ;  /* 0x0000000500047c82 */ /* 0x000fca0008000000 */
.L_x_31:
[----:B------:R-:W-:Y:S01]  /*1ae0*/  ULEA UR33, UR4, UR6, 0x3 ;  /* 0x0000000604217291 */ /* 0x000fe2000f8e18ff */
[----:B------:R-:W-:Y:S01]  /*1af0*/  @!P3 MOV R2, 0x3000 ;  /* 0x000030000002b802 */ /* 0x000fe20000000f00 */
[----:B--2-4-:R-:W-:Y:S10]  /*1b00*/  @P0 BRA `(.L_x_26) ;  /* 0x00000000000c0947 */ /* 0x014ff40003800000 */
[----:B------:R-:W-:-:S04]  /*1b10*/  SHF.L.U32 R3, R12, 0x1f, RZ ;  /* 0x0000001f0c037819 */ /* 0x000fc800000006ff */
[----:B------:R-:W2:Y:S02]  /*1b20*/  SYNCS.PHASECHK.TRANS64.TRYWAIT P0, [UR33+0x20], R3 ;  /* 0x00002003ff0075a7 */ /* 0x000ea40008001121 */
[----:B--2---:R-:W-:Y:S05]  /*1b30*/  @!P0 BRA `(.L_x_27) ;  /* 0x0000005c00908947 */ /* 0x004fea0003800000 */
.L_x_26:
[----:B------:R2:W-:Y:S01]  /*1b40*/  @!P3 SYNCS.ARRIVE.TRANS64 RZ, [UR33], R2 ;  /* 0x00000002ffffb9a7 */ /* 0x0005e20008000021 */
[----:B------:R-:W-:-:S04]  /*1b50*/  ULOP3.LUT UR5, UR26, 0x2, URZ, 0xfc, !UPT ;  /* 0x000000021a057892 */ /* 0x000fc8000f8efcff */
[----:B------:R-:W-:-:S09]  /*1b60*/  UISETP.NE.AND UP0, UPT, UR5, 0x2, UPT ;  /* 0x000000020500788c */ /* 0x000fd2000bf05270 */
[----:B------:R-:W-:Y:S05]  /*1b70*/  BRA.U UP0, `(.L_x_28) ;  /* 0x0000000100047547 */ /* 0x000fea000b800000 */
[----:B------:R-:W-:Y:S05]  /*1b80*/  BPT.TRAP 0x1 ;  /* 0x000000040000795c */ /* 0x000fea0000300000 */
.L_x_28:
[----:B------:R-:W-:Y:S04]  /*1b90*/  BSSY.RECONVERGENT B0, `(.L_x_29) ;  /* 0x0000003000007945 */ /* 0x000fe80003800200 */
[----:B------:R-:W-:Y:S05]  /*1ba0*/  @P2 BRA `(.L_x_30) ;  /* 0x0000000000042947 */ /* 0x000fea0003800000 */
[----:B------:R-:W-:Y:S05]  /*1bb0*/  BPT.TRAP 0x1 ;  /* 0x000000040000795c */ /* 0x000fea0000300000 */
.L_x_30:
[----:B------:R-:W-:Y:S05]  /*1bc0*/  BSYNC.RECONVERGENT B0 ;  /* 0x0000000000007941 */ /* 0x000fea0003800200 */
.L_x_29:
[----:B------:R-:W-:Y:S02]  /*1bd0*/  UIADD3 UR5, UPT, UPT, UR4, 0x1, URZ ;  /* 0x0000000104057890 */ /* 0x000fe4000fffe0ff */
[----:B------:R-:W-:Y:S02]  /*1be0*/  USHF.L.U32 UR34, UR7, 0x6, URZ ;  /* 0x0000000607227899 */ /* 0x000fe400080006ff */
[----:B------:R-:W-:Y:S02]  /*1bf0*/  UISETP.NE.AND UP0, UPT, UR5, 0x4, UPT ;  /* 0x000000040500788c */ /* 0x000fe4000bf05270 */
[----:B------:R-:W-:Y:S02]  /*1c00*/  UIADD3 UR7, UPT, UPT, UR7, 0x1, URZ ;  /* 0x0000000107077890 */ /* 0x000fe4000fffe0ff */
[----:B------:R-:W-:Y:S02]  /*1c10*/  USEL UR9, URZ, 0x1, UP0 ;  /* 0x00000001ff097887 */ /* 0x000fe40008000000 */
[----:B------:R-:W-:-:S02]  /*1c20*/  USEL UR5, UR5, URZ, UP0 ;  /* 0x000000ff05057287 */ /* 0x000fc40008000000 */
[----:B------:R-:W-:Y:S02]  /*1c30*/  UIADD3 UR14, UP0, UPT, UR30, 0x180, URZ ;  /* 0x000001801e0e7890 */ /* 0x000fe4000ff1e0ff */
[----:B------:R-:W-:Y:S01]  /*1c40*/  ULEA UR8, UR5, UR6, 0x3 ;  /* 0x0000000605087291 */ /* 0x000fe2000f8e18ff */
[----:B------:R-:W-:Y:S01]  /*1c50*/  LOP3.LUT R12, R12, UR9, RZ, 0x3c, !PT ;  /* 0x000000090c0c7c12 */ /* 0x000fe2000f8e3cff */
[----:B------:R-:W-:Y:S02]  /*1c60*/  ULEA UR32, UR4, UR28, 0xc ;  /* 0x0000001c04207291 */ /* 0x000fe4000f8e60ff */
[----:B------:R-:W-:Y:S01]  /*1c70*/  UIADD3 UR16, UP1, UPT, UR30, 0x80, URZ ;  /* 0x000000801e107890 */ /* 0x000fe2000ff3e0ff */
[----:B-1----:R-:W-:Y:S01]  /*1c80*/  SHF.L.U32 R0, R12, 0x1f, RZ ;  /* 0x0000001f0c007819 */ /* 0x002fe200000006ff */
[----:B------:R-:W-:Y:S02]  /*1c90*/  UIADD3.X UR15, UPT, UPT, URZ, UR31, URZ, UP0, !UPT ;  /* 0x0000001fff0f7290 */ /* 0x000fe400087fe4ff */
[----:B------:R-:W-:Y:S01]  /*1ca0*/  UISETP.NE.AND UP0, UPT, UR7, UR25, UPT ;  /* 0x000000190700728c */ /* 0x000fe2000bf05270 */
[----:B------:R3:W4:Y:S01]  /*1cb0*/  SYNCS.PHASECHK.TRANS64.TRYWAIT P0, [UR8+0x20], R0 ;  /* 0x00002000ff0075a7 */ /* 0x0007220008001108 */
[----:B------:R-:W-:-:S02]  /*1cc0*/  ULEA UR8, UR4, UR27, 0xd ;  /* 0x0000001b04087291 */ /* 0x000fc4000f8e68ff */
[----:B------:R-:W-:Y:S02]  /*1cd0*/  UIADD3.X UR17, UPT, UPT, URZ, UR31, URZ, UP1, !UPT ;  /* 0x0000001fff117290 */ /* 0x000fe40008ffe4ff */
[----:B------:R-:W-:Y:S02]  /*1ce0*/  UIADD3 UR32, UPT, UPT, UR6, 0x4400, UR32 ;  /* 0x0000440006207890 */ /* 0x000fe4000fffe020 */
[----:B------:R-:W-:Y:S02]  /*1cf0*/  UPRMT UR13, URZ, 0x5410, UR24 ;  /* 0x00005410ff0d7896 */ /* 0x000fe40008000018 */
[----:B------:R-:W-:Y:S02]  /*1d00*/  UIADD3 UR8, UPT, UPT, UR6, 0x8400, UR8 ;  /* 0x0000840006087890 */ /* 0x000fe4000fffe008 */
[----:B------:R-:W-:Y:S01]  /*1d10*/  UPRMT UR4, URZ, 0x5410, UR21 ;  /* 0x00005410ff047896 */ /* 0x000fe20008000015 */
[----:B------:R-:W-:Y:S01]  /*1d20*/  UMOV UR18, 0x0 ;  /* 0x0000000000127882 */ /* 0x000fe20000000000 */
[----:B------:R-:W-:Y:S01]  /*1d30*/  UMOV UR19, 0x10000000 ;  /* 0x1000000000137882 */ /* 0x000fe20000000000 */
[----:B------:R-:W-:Y:S01]  /*1d40*/  UMOV UR12, UR36 ;  /* 0x00000024000c7c82 */ /* 0x000fe20008000000 */
[----:B------:R-:W-:Y:S01]  /*1d50*/  UMOV UR9, UR33 ;  /* 0x0000002100097c82 */ /* 0x000fe20008000000 */
[----:B------:R-:W-:Y:S01]  /*1d60*/  UMOV UR10, UR34 ;  /* 0x00000022000a7c82 */ /* 0x000fe20008000000 */
[----:B------:R1:W-:Y:S03]  /*1d70*/  UTMALDG.3D.MULTICAST [UR32], [UR16], UR13, desc[UR18] ;  /* 0x00001220100073b4 */ /* 0x0003e6000801180d */
[----:B------:R2:W-:Y:S01]  /*1d80*/  UTMALDG.3D.MULTICAST [UR8], [UR14], UR4, desc[UR18] ;  /* 0x000012080e0073b4 */ /* 0x0005e20008011804 */
[----:B-1----:R-:W-:Y:S01]  /*1d90*/  UMOV UR13, UR25 ;  /* 0x00000019000d7c82 */ /* 0x002fe20008000000 */
[----:B--2---:R-:W-:Y:S01]  /*1da0*/  UMOV UR4, UR5 ;  /* 0x0000000500047c82 */ /* 0x004fe20008000000 */
[----:B---3--:R-:W-:Y:S05]  /*1db0*/  BRA.U UP0, `(.L_x_31) ;  /* 0xfffffffd00487547 */ /* 0x008fea000b83ffff */
.L_x_25:
[----:B------:R-:W-:Y:S01]  /*1dc0*/  ULEA UR4, UR5, UR6, 0x3 ;  /* 0x0000000605047291 */ /* 0x000fe2000f8e18ff */
[----:B-1----:R-:W-:Y:S01]  /*1dd0*/  SHF.L.U32 R0, R12, 0x1f, RZ ;  /* 0x0000001f0c007819 */ /* 0x002fe200000006ff */
[----:B------:R-:W-:Y:S01]  /*1de0*/  @!P1 SYNCS.ARRIVE.TRANS64.A1T0 RZ, [UR6+0x68], RZ ;  /* 0x000068ffffff99a7 */ /* 0x000fe20008100006 */
[----:B------:R-:W-:-:S06]  /*1df0*/  UISETP.GT.AND UP0, UPT, UR43, UR41, UPT ;  /* 0x000000292b00728c */ /* 0x000fcc000bf04270 */
[----:B--2-4-:R1:W2:Y:S03]  /*1e00*/  SYNCS.PHASECHK.TRANS64.TRYWAIT P0, [UR4+0x20], R0 ;  /* 0x00002000ff0075a7 */ /* 0x0142a60008001104 */
[----:B------:R-:W-:Y:S05]  /*1e10*/  BRA.U !UP0, `(.L_x_32) ;  /* 0x0000000108c47547 */ /* 0x000fea000b800000 */
[----:B------:R-:W-:Y:S01]  /*1e20*/  UIADD3 UR29, UPT, UPT, UR46, UR13, URZ ;  /* 0x0000000d2e1d7290 */ /* 0x000fe2000fffe0ff */
[----:B------:R-:W-:-:S11]  /*1e30*/  UMOV UR4, UR5 ;  /* 0x0000000500047c82 */ /* 0x000fd60008000000 */
.L_x_38:
[----:B------:R-:W-:Y:S01]  /*1e40*/  ULEA UR17, UR4, UR6, 0x3 ;  /* 0x0000000604117291 */ /* 0x000fe2000f8e18ff */
[----:B--2---:R-:W-:Y:S01]  /*1e50*/  @!P3 MOV R2, 0x3000 ;  /* 0x000030000002b802 */ /* 0x004fe20000000f00 */
[----:B--2-4-:R-:W-:Y:S10]  /*1e60*/  @P0 BRA `(.L_x_33) ;  /* 0x00000000000c0947 */ /* 0x014ff40003800000 */
[----:B------:R-:W-:-:S04]  /*1e70*/  SHF.L.U32 R3, R12, 0x1f, RZ ;  /* 0x0000001f0c037819 */ /* 0x000fc800000006ff */
[----:B------:R-:W2:Y:S02]  /*1e80*/  SYNCS.PHASECHK.TRANS64.TRYWAIT P0, [UR17+0x20], R3 ;  /* 0x00002003ff0075a7 */ /* 0x000ea40008001111 */
[----:B--2---:R-:W-:Y:S05]  /*1e90*/  @!P0 BRA `(.L_x_34) ;  /* 0x0000005800d08947 */ /* 0x004fea0003800000 */
.L_x_33:
[----:B------:R2:W-:Y:S01]  /*1ea0*/  @!P3 SYNCS.ARRIVE.TRANS64 RZ, [UR17], R2 ;  /* 0x00000002ffffb9a7 */ /* 0x0005e20008000011 */
[----:B------:R-:W-:-:S04]  /*1eb0*/  ULOP3.LUT UR5, UR26, 0x2, URZ, 0xfc, !UPT ;  /* 0x000000021a057892 */ /* 0x000fc8000f8efcff */
[----:B------:R-:W-:-:S09]  /*1ec0*/  UISETP.NE.AND UP0, UPT, UR5, 0x2, UPT ;  /* 0x000000020500788c */ /* 0x000fd2000bf05270 */
[----:B------:R-:W-:Y:S05]  /*1ed0*/  BRA.U UP0, `(.L_x_35) ;  /* 0x0000000100047547 */ /* 0x000fea000b800000 */
[----:B------:R-:W-:Y:S05]  /*1ee0*/  BPT.TRAP 0x1 ;  /* 0x000000040000795c */ /* 0x000fea0000300000 */
.L_x_35:
[----:B------:R-:W-:Y:S04]  /*1ef0*/  BSSY.RECONVERGENT B0, `(.L_x_36) ;  /* 0x0000003000007945 */ /* 0x000fe80003800200 */
[----:B------:R-:W-:Y:S05]  /*1f00*/  @P2 BRA `(.L_x_37) ;  /* 0x0000000000042947 */ /* 0x000fea0003800000 */
[----:B------:R-:W-:Y:S05]  /*1f10*/  BPT.TRAP 0x1 ;  /* 0x000000040000795c */ /* 0x000fea0000300000 */
.L_x_37:
[----:B------:R-:W-:Y:S05]  /*1f20*/  BSYNC.RECONVERGENT B0 ;  /* 0x0000000000007941 */ /* 0x000fea0003800200 */
.L_x_36:
        /* <DEDUP_REMOVED lines=13> */
[----:B------:R-:W-:Y:S01]  /*2000*/  ULEA UR8, UR4, UR27, 0xd ;  /* 0x0000001b04087291 */ /* 0x000fe2000f8e68ff */
[----:B------:R3:W4:Y:S01]  /*2010*/  SYNCS.PHASECHK.TRANS64.TRYWAIT P0, [UR7+0x20], R0 ;  /* 0x00002000ff0075a7 */ /* 0x0007220008001107 */
[----:B------:R-:W-:-:S02]  /*2020*/  UISETP.NE.AND UP0, UPT, UR13, UR29, UPT ;  /* 0x0000001d0d00728c */ /* 0x000fc4000bf05270 */
[----:B------:R-:W-:Y:S02]  /*2030*/  UIADD3 UR16, UPT, UPT, UR6, 0x4400, UR16 ;  /* 0x0000440006107890 */ /* 0x000fe4000fffe010 */
[----:B------:R-:W-:Y:S02]  /*2040*/  UIADD3.X UR23, UPT, UPT, URZ, UR31, URZ, UP1, !UPT ;  /* 0x0000001fff177290 */ /* 0x000fe40008ffe4ff */
        /* <DEDUP_REMOVED lines=8> */
[----:B------:R-:W-:Y:S01]  /*20d0*/  UMOV UR9, UR17 ;  /* 0x0000001100097c82 */ /* 0x000fe20008000000 */
[----:B------:R-:W-:Y:S01]  /*20e0*/  UMOV UR10, UR18 ;  /* 0x00000012000a7c82 */ /* 0x000fe20008000000 */
[----:B------:R-:W-:Y:S01]  /*20f0*/  UTMALDG.3D.MULTICAST [UR16], [UR22], UR7, desc[UR32] ;  /* 0x00002010160073b4 */ /* 0x000fe20008011807 */
[----:B------:R1:W-:Y:S02]  /*2100*/  UTMALDG.3D.MULTICAST [UR8], [UR14], UR4, desc[UR32] ;  /* 0x000020080e0073b4 */ /* 0x0003e40008011804 */
[----:B-1----:R-:W-:Y:S01]  /*2110*/  UMOV UR4, UR5 ;  /* 0x0000000500047c82 */ /* 0x002fe20008000000 */
[----:B---3--:R-:W-:Y:S05]  /*2120*/  BRA.U UP0, `(.L_x_38) ;  /* 0xfffffffd00447547 */ /* 0x008fea000b83ffff */
.L_x_32:
[C---:B------:R-:W-:Y:S01]  /*2130*/  LEA R3, R11.reuse, UR6, 0x3 ;  /* 0x000000060b037c11 */ /* 0x040fe2000f8e18ff */
[----:B------:R-:W-:Y:S01]  /*2140*/  NOP ;  /* 0x0000000000007918 */ /* 0x000fe20000000000 */
[----:B-1----:R-:W-:Y:S02]  /*2150*/  SHF.L.U32 R0, R10, 0x1f, RZ ;  /* 0x0000001f0a007819 */ /* 0x002fe400000006ff */
[----:B------:R-:W-:Y:S02]  /*2160*/  LEA R4, R11, UR6, 0x4 ;  /* 0x000000060b047c11 */ /* 0x000fe4000f8e20ff */
[----:B--2-4-:R-:W1:Y:S02]  /*2170*/  SYNCS.PHASECHK.TRANS64.TRYWAIT P0, [R3+URZ+0x70], R0 ;  /* 0x00007000030075a7 */ /* 0x014e6400080011ff */
[----:B-1----:R-:W-:Y:S05]  /*2180*/  @!P0 BRA `(.L_x_39) ;  /* 0x00000058002c8947 */ /* 0x002fea0003800000 */
.L_x_115:
[----:B------:R-:W2:Y:S01]  /*2190*/  LDS.128 R4, [R4+0x100] ;  /* 0x0001000004047984 */ /* 0x000ea20000000c00 */
[----:B------:R-:W-:Y:S01]  /*21a0*/  UISETP.GE.AND UP0, UPT, UR42, 0x1, UPT ;  /* 0x000000012a00788c */ /* 0x000fe2000bf06270 */
[----:B------:R-:W-:Y:S01]  /*21b0*/  @!PT LDS RZ, [RZ] ;  /* 0x00000000fffff984 */ /* 0x000fe20000000800 */
[----:B------:R-:W-:Y:S01]  /*21c0*/  @!PT LDS RZ, [RZ] ;  /* 0x00000000fffff984 */ /* 0x000fe20000000800 */
[----:B------:R-:W-:Y:S01]  /*21d0*/  @!PT LDS RZ, [RZ] ;  /* 0x00000000fffff984 */ /* 0x000fe20000000800 */
[----:B------:R-:W-:Y:S01]  /*21e0*/  @!PT LDS RZ, [RZ] ;  /* 0x00000000fffff984 */ /* 0x000fe20000000800 */
[----:B------:R3:W-:Y:S06]  /*21f0*/  MEMBAR.ALL.CTA ;  /* 0x0000000000007992 */ /* 0x0007ec0000008000 */
[----:B---3--:R-:W3:Y:S01]  /*2200*/  FENCE.VIEW.ASYNC.S ;  /* 0x00000000000073c6 */ /* 0x008ee20000000000 */
[----:B--2---:R-:W-:-:S13]  /*2210*/  LOP3.LUT P0, RZ, R6, 0x1, RZ, 0xc0, !PT ;  /* 0x0000000106ff7812 */ /* 0x004fda000780c0ff */
[----:B---3--:R-:W-:Y:S01]  /*2220*/  VOTEU.ANY UP1, P0 ;  /* 0x0000000000ff7886 */ /* 0x008fe20000020100 */
[----:B------:R-:W-:-:S13]  /*2230*/  PLOP3.LUT P0, PT, PT, PT, UP1, 0x80, 0x8 ;  /* 0x000000000008781c */ /* 0x000fda0003f0f018 */
[----:B-1----:R-:W-:Y:S02]  /*2240*/  @P0 LOP3.LUT R0, R5, 0xffff, RZ, 0xc0, !PT ;  /* 0x0000ffff05000812 */ /* 0x002fe400078ec0ff */
[----:B------:R-:W-:Y:S02]  /*2250*/  @P0 MOV R2, R4 ;  /* 0x0000000400020202 */ /* 0x000fe40000000f00 */
[----:B------:R-:W-:Y:S01]  /*2260*/  @P0 R2UR UR7, R0 ;  /* 0x00000000000702ca */ /* 0x000fe200000e0000 */
[----:B------:R-:W-:Y:S01]  /*2270*/  VIADD R0, R3, 0x80 ;  /* 0x0000008003007836 */ /* 0x000fe20000000000 */
[----:B------:R-:W-:Y:S02]  /*2280*/  @P0 SHF.R.U32.HI R4, RZ, 0x10, R5 ;  /* 0x00000010ff040819 */ /* 0x000fe40000011605 */
[----:B------:R-:W-:Y:S02]  /*2290*/  @P0 R2UR UR8, R2 ;  /* 0x00000000020802ca */ /* 0x000fe400000e0000 */
[----:B------:R-:W-:-:S02]  /*22a0*/  PRMT R0, RZ, 0x654, R0 ;  /* 0x00000654ff007816 */ /* 0x000fc40000000000 */
[----:B------:R-:W-:Y:S02]  /*22b0*/  @P0 R2UR UR4, R4 ;  /* 0x00000000040402ca */ /* 0x000fe400000e0000 */
[----:B------:R1:W-:Y:S03]  /*22c0*/  SYNCS.ARRIVE.TRANS64.RED.A1T0 RZ, [R0+URZ], RZ ;  /* 0x000000ff00ff79a7 */ /* 0x0003e600081004ff */
[----:B------:R-:W-:-:S04]  /*22d0*/  @UP1 UMOV UR37, UR7 ;  /* 0x0000000700251c82 */ /* 0x000fc80008000000 */
[----:B------:R-:W-:-:S04]  /*22e0*/  @UP1 UMOV UR38, UR8 ;  /* 0x0000000800261c82 */ /* 0x000fc80008000000 */
[----:B------:R-:W-:Y:S01]  /*22f0*/  @UP1 UMOV UR36, UR4 ;  /* 0x0000000400241c82 */ /* 0x000fe20008000000 */
[----:B------:R-:W-:Y:S05]  /*2300*/  BRA.U !UP0, `(.L_x_40) ;  /* 0x0000000108d47547 */ /* 0x000fea000b800000 */
[----:B------:R-:W2:Y:S01]  /*2310*/  LDCU.128 UR12, c[0x0][0xb10] ;  /* 0x00016200ff0c77ac */ /* 0x000ea20008000c00 */
[----:B------:R-:W3:Y:S01]  /*2320*/  LDCU UR29, c[0x0][0xb20] ;  /* 0x00016400ff1d77ac */ /* 0x000ee20008000800 */
[----:B------:R-:W4:Y:S01]  /*2330*/  LDCU UR20, c[0x0][0xb0c] ;  /* 0x00016180ff1477ac */ /* 0x000f220008000800 */
[----:B------:R-:W1:Y:S01]  /*2340*/  LDCU.64 UR10, c[0x0][0xb28] ;  /* 0x00016500ff0a77ac */ /* 0x000e620008000a00 */
[----:B------:R-:W-:Y:S02]  /*2350*/  UISETP.NE.AND UP3, UPT, UR42, 0x1, UPT ;  /* 0x000000012a00788c */ /* 0x000fe4000bf65270 */
[----:B--2---:R-:W-:Y:S02]  /*2360*/  UIMAD.WIDE.U32 UR16, UR39, UR15, URZ ;  /* 0x0000000f271072a5 */ /* 0x004fe4000f8e00ff */
[----:B------:R-:W-:Y:S02]  /*2370*/  UIMAD.WIDE.U32 UR8, UR40, UR12, URZ ;  /* 0x0000000c280872a5 */ /* 0x000fe4000f8e00ff */
[----:B------:R-:W-:-:S02]  /*2380*/  UISETP.NE.AND UP0, UPT, UR14, 0x1, UPT ;  /* 0x000000010e00788c */ /* 0x000fc4000bf05270 */
[----:B------:R-:W-:Y:S01]  /*2390*/  UIMAD.WIDE.U32 UR22, UR37, UR15, URZ ;  /* 0x0000000f251672a5 */ /* 0x000fe2000f8e00ff */
[----:B------:R-:W-:Y:S02]  /*23a0*/  UMOV UR16, UR17 ;  /* 0x0000001100107c82 */ /* 0x000fe40008000000 */
[----:B------:R-:W-:Y:S01]  /*23b0*/  UMOV UR8, UR9 ;  /* 0x0000000900087c82 */ /* 0x000fe20008000000 */
[----:B---3--:R-:W-:Y:S02]  /*23c0*/  USHF.R.U32.HI UR16, URZ, UR29, UR16 ;  /* 0x0000001dff107299 */ /* 0x008fe40008011610 */
[----:B----4-:R-:W-:Y:S02]  /*23d0*/  UISETP.NE.AND UP2, UPT, UR20, 0x1, UPT ;  /* 0x000000011400788c */ /* 0x010fe4000bf45270 */
[----:B------:R-:W-:Y:S02]  /*23e0*/  USHF.R.U32.HI UR8, URZ, UR13, UR8 ;  /* 0x0000000dff087299 */ /* 0x000fe40008011608 */
[----:B------:R-:W-:-:S02]  /*23f0*/  USEL UR7, UR39, UR16, !UP0 ;  /* 0x0000001027077287 */ /* 0x000fc4000c000000 */
[----:B------:R-:W-:Y:S02]  /*2400*/  USEL UR8, UR40, UR8, !UP2 ;  /* 0x0000000828087287 */ /* 0x000fe4000d000000 */
[----:B-1----:R-:W-:Y:S01]  /*2410*/  UIMAD.WIDE.U32 UR16, UR7, UR10, URZ ;  /* 0x0000000a071072a5 */ /* 0x002fe2000f8e00ff */
[----:B------:R-:W-:Y:S01]  /*2420*/  UMOV UR4, UR23 ;  /* 0x0000001700047c82 */ /* 0x000fe20008000000 */
[----:B------:R-:W-:Y:S02]  /*2430*/  UIMAD.WIDE.U32 UR18, UR38, UR12, URZ ;  /* 0x0000000c261272a5 */ /* 0x000fe4000f8e00ff */
[----:B------:R-:W-:-:S03]  /*2440*/  UIMAD.WIDE.U32 UR22, UR8, UR10, URZ ;  /* 0x0000000a081672a5 */ /* 0x000fc6000f8e00ff */
[----:B------:R-:W-:Y:S01]  /*2450*/  UMOV UR16, UR17 ;  /* 0x0000001100107c82 */ /* 0x000fe20008000000 */
[----:B------:R-:W-:Y:S02]  /*2460*/  USHF.R.U32.HI UR4, URZ, UR29, UR4 ;  /* 0x0000001dff047299 */ /* 0x000fe40008011604 */
[----:B------:R-:W-:Y:S01]  /*2470*/  @UP3 USHF.R.U32.HI UR7, URZ, UR11, UR16 ;  /* 0x0000000bff073299 */ /* 0x000fe20008011610 */
[----:B------:R-:W-:Y:S01]  /*2480*/  UMOV UR18, UR19 ;  /* 0x0000001300127c82 */ /* 0x000fe20008000000 */
[----:B------:R-:W-:Y:S01]  /*2490*/  UMOV UR22, UR23 ;  /* 0x0000001700167c82 */ /* 0x000fe20008000000 */
[----:B------:R-:W-:Y:S02]  /*24a0*/  USHF.R.U32.HI UR13, URZ, UR13, UR18 ;  /* 0x0000000dff0d7299 */ /* 0x000fe40008011612 */
[----:B------:R-:W-:Y:S02]  /*24b0*/  USEL UR4, UR37, UR4, !UP0 ;  /* 0x0000000425047287 */ /* 0x000fe4000c000000 */
[----:B------:R-:W-:-:S02]  /*24c0*/  @UP3 USHF.R.U32.HI UR8, URZ, UR11, UR22 ;  /* 0x0000000bff083299 */ /* 0x000fc40008011616 */
[----:B------:R-:W-:Y:S02]  /*24d0*/  UIMAD UR9, UR42, UR7, URZ ;  /* 0x000000072a0972a4 */ /* 0x000fe4000f8e02ff */
[----:B------:R-:W-:Y:S02]  /*24e0*/  USEL UR7, UR38, UR13, !UP2 ;  /* 0x0000000d26077287 */ /* 0x000fe4000d000000 */
[----:B------:R-:W-:Y:S02]  /*24f0*/  UIMAD UR12, UR42, UR8, URZ ;  /* 0x000000082a0c72a4 */ /* 0x000fe4000f8e02ff */
[----:B------:R-:W-:Y:S02]  /*2500*/  UISETP.GE.AND UP0, UPT, UR4, UR9, UPT ;  /* 0x000000090400728c */ /* 0x000fe4000bf06270 */
[----:B------:R-:W-:Y:S02]  /*2510*/  UIMAD.WIDE.U32 UR16, UR4, UR10, URZ ;  /* 0x0000000a041072a5 */ /* 0x000fe4000f8e00ff */
[----:B------:R-:W-:-:S02]  /*2520*/  UISETP.GE.OR UP0, UPT, UR7, UR12, UP0 ;  /* 0x0000000c0700728c */ /* 0x000fc40008706670 */
        /* <DEDUP_REMOVED lines=19> */
.L_x_40:
[----:B------:R-:W2:Y:S02]  /*2660*/  LDCU UR4, c[0x0][0xb30] ;  /* 0x00016600ff0477ac */ /* 0x000ea40008000800 */
[----:B--2---:R-:W-:-:S09]  /*2670*/  UISETP.NE.AND UP0, UPT, UR4, 0x1, UPT ;  /* 0x000000010400788c */ /* 0x004fd2000bf05270 */
[----:B------:R-:W-:Y:S05]  /*2680*/  BRA.U UP0, `(.L_x_41) ;  /* 0x0000000100447547 */ /* 0x000fea000b800000 */
        /* <DEDUP_REMOVED lines=17> */
.L_x_41:
[----:B------:R-:W-:Y:S01]  /*27a0*/  VIADD R11, R11, 0x1 ;  /* 0x000000010b0b7836 */ /* 0x000fe20000000000 */
[----:B------:R-:W-:Y:S01]  /*27b0*/  R2UR UR4, R76 ;  /* 0x000000004c0472ca */ /* 0x000fe200000e0000 */
[----:B------:R-:W-:Y:S01]  /*27c0*/  UIADD3 UR16, UPT, UPT, UR38, UR63, URZ ;  /* 0x0000003f26107290 */ /* 0x000fe2000fffe0ff */
[----:B------:R-:W-:Y:S02]  /*27d0*/  PLOP3.LUT P1, PT, PT, PT, PT, 0x80, 0x8 ;  /* 0x000000000008781c */ /* 0x000fe40003f2f070 */
[----:B------:R-:W-:-:S04]  /*27e0*/  ISETP.NE.AND P0, PT, R11, 0x2, PT ;  /* 0x000000020b00780c */ /* 0x000fc80003f05270 */
[----:B-1----:R-:W-:Y:S02]  /*27f0*/  SEL R0, RZ, 0x1, P0 ;  /* 0x00000001ff007807 */ /* 0x002fe40000000000 */
[----:B------:R-:W-:Y:S02]  /*2800*/  SEL R11, R11, RZ, P0 ;  /* 0x000000ff0b0b7207 */ /* 0x000fe40000000000 */
[----:B------:R-:W-:Y:S01]  /*2810*/  LOP3.LUT R10, R10, R0, RZ, 0x3c, !PT ;  /* 0x000000000a0a7212 */ /* 0x000fe200078e3cff */
[----:B------:R-:W-:Y:S01]  /*2820*/  UIADD3 UR20, UPT, UPT, UR37, UR4, URZ ;  /* 0x0000000425147290 */ /* 0x000fe2000fffe0ff */
[----:B------:R-:W-:Y:S11]  /*2830*/  BRA.U UP1, `(.L_x_42) ;  /* 0xfffffff101347547 */ /* 0x000ff6000b83ffff */
[----:B------:R-:W-:Y:S01]  /*2840*/  UIADD3 UR7, UPT, UPT, UR6, 0x20, URZ ;  /* 0x0000002006077890 */ /* 0x000fe2000fffe0ff */
[----:B------:R-:W-:-:S03]  /*2850*/  SHF.L.U32 R2, R12, 0x1f, RZ ;  /* 0x0000001f0c027819 */ /* 0x000fc600000006ff */
[----:B------:R-:W-:-:S09]  /*2860*/  ULEA UR4, UR5, UR7, 0x3 ;  /* 0x0000000705047291 */ /* 0x000fd2000f8e18ff */
[----:B------:R-:W1:Y:S02]  /*2870*/  SYNCS.PHASECHK.TRANS64.TRYWAIT P0, [UR4], R2 ;  /* 0x00000002ff0075a7 */ /* 0x000e640008001104 */
[----:B-1----:R-:W-:Y:S05]  /*2880*/  @!P0 BRA `(.L_x_43) ;  /* 0x0000005000808947 */ /* 0x002fea0003800000 */
.L_x_117:
[----:B------:R-:W-:-:S04]  /*2890*/  UIADD3 UR4, UPT, UPT, UR5, 0x1, URZ ;  /* 0x0000000105047890 */ /* 0x000fc8000fffe0ff */
[----:B------:R-:W-:-:S04]  /*28a0*/  UISETP.NE.AND UP0, UPT, UR4, 0x4, UPT ;  /* 0x000000040400788c */ /* 0x000fc8000bf05270 */
[----:B------:R-:W-:Y:S02]  /*28b0*/  USEL UR6, URZ, 0x1, UP0 ;  /* 0x00000001ff067887 */ /* 0x000fe40008000000 */
[----:B------:R-:W-:-:S04]  /*28c0*/  USEL UR4, UR4, URZ, UP0 ;  /* 0x000000ff04047287 */ /* 0x000fc80008000000 */
[----:B------:R-:W-:Y:S01]  /*28d0*/  ULEA UR5, UR4, UR7, 0x3 ;  /* 0x0000000704057291 */ /* 0x000fe2000f8e18ff */
[----:B-1----:R-:W-:-:S04]  /*28e0*/  LOP3.LUT R2, R12, UR6, RZ, 0x3c, !PT ;  /* 0x000000060c027c12 */ /* 0x002fc8000f8e3cff */
[----:B------:R-:W-:-:S04]  /*28f0*/  SHF.L.U32 R3, R2, 0x1f, RZ ;  /* 0x0000001f02037819 */ /* 0x000fc800000006ff */
[----:B------:R-:W1:Y:S02]  /*2900*/  SYNCS.PHASECHK.TRANS64.TRYWAIT P0, [UR5], R3 ;  /* 0x00000003ff0075a7 */ /* 0x000e640008001105 */
[----:B-1----:R-:W-:Y:S05]  /*2910*/  @!P0 BRA `(.L_x_44) ;  /* 0x0000005000748947 */ /* 0x002fea0003800000 */
.L_x_119:
[----:B------:R-:W-:-:S04]  /*2920*/  UIADD3 UR4, UPT, UPT, UR4, 0x1, URZ ;  /* 0x0000000104047890 */ /* 0x000fc8000fffe0ff */
[----:B------:R-:W-:-:S04]  /*2930*/  UISETP.NE.AND UP0, UPT, UR4, 0x4, UPT ;  /* 0x000000040400788c */ /* 0x000fc8000bf05270 */
[----:B------:R-:W-:Y:S02]  /*2940*/  USEL UR6, URZ, 0x1, UP0 ;  /* 0x00000001ff067887 */ /* 0x000fe40008000000 */
[----:B------:R-:W-:-:S04]  /*2950*/  USEL UR4, UR4, URZ, UP0 ;  /* 0x000000ff04047287 */ /* 0x000fc80008000000 */
[----:B------:R-:W-:Y:S01]  /*2960*/  ULEA UR5, UR4, UR7, 0x3 ;  /* 0x0000000704057291 */ /* 0x000fe2000f8e18ff */
[----:B------:R-:W-:-:S04]  /*2970*/  LOP3.LUT R2, R2, UR6, RZ, 0x3c, !PT ;  /* 0x0000000602027c12 */ /* 0x000fc8000f8e3cff */
[----:B-1----:R-:W-:-:S04]  /*2980*/  SHF.L.U32 R3, R2, 0x1f, RZ ;  /* 0x0000001f02037819 */ /* 0x002fc800000006ff */
[----:B------:R-:W1:Y:S02]  /*2990*/  SYNCS.PHASECHK.TRANS64.TRYWAIT P0, [UR5], R3 ;  /* 0x00000003ff0075a7 */ /* 0x000e640008001105 */
[----:B-1----:R-:W-:Y:S05]  /*29a0*/  @!P0 BRA `(.L_x_45) ;  /* 0x0000005000688947 */ /* 0x002fea0003800000 */
.L_x_121:
[----:B------:R-:W-:-:S04]  /*29b0*/  UIADD3 UR4, UPT, UPT, UR4, 0x1, URZ ;  /* 0x0000000104047890 */ /* 0x000fc8000fffe0ff */
[----:B------:R-:W-:-:S04]  /*29c0*/  UISETP.NE.AND UP0, UPT, UR4, 0x4, UPT ;  /* 0x000000040400788c */ /* 0x000fc8000bf05270 */
[----:B------:R-:W-:Y:S02]  /*29d0*/  USEL UR5, URZ, 0x1, UP0 ;  /* 0x00000001ff057887 */ /* 0x000fe40008000000 */
[----:B------:R-:W-:-:S04]  /*29e0*/  USEL UR4, UR4, URZ, UP0 ;  /* 0x000000ff04047287 */ /* 0x000fc80008000000 */
[----:B------:R-:W-:Y:S01]  /*29f0*/  ULEA UR4, UR4, UR7, 0x3 ;  /* 0x0000000704047291 */ /* 0x000fe2000f8e18ff */
[----:B------:R-:W-:-:S04]  /*2a00*/  LOP3.LUT R2, R2, UR5, RZ, 0x3c, !PT ;  /* 0x0000000502027c12 */ /* 0x000fc8000f8e3cff */
[----:B------:R-:W-:Y:S01]  /*2a10*/  SHF.L.U32 R2, R2, 0x1f, RZ ;  /* 0x0000001f02027819 */ /* 0x000fe200000006ff */
[----:B-1----:R-:W-:-:S07]  /*2a20*/  IMAD.U32 R0, RZ, RZ, UR4 ;  /* 0x00000004ff007e24 */ /* 0x002fce000f8e00ff */
.L_x_46:
[----:B-1----:R1:W2:Y:S02]  /*2a30*/  SYNCS.PHASECHK.TRANS64.TRYWAIT P0, [R0+URZ], R2 ;  /* 0x00000002000075a7 */ /* 0x0022a400080011ff */
[----:B--2---:R-:W-:Y:S05]  /*2a40*/  @!P0 NANOSLEEP.SYNCS 0x989680 ;  /* 0x009896800000895d */ /* 0x004fea0003900000 */
[----:B------:R-:W2:Y:S02]  /*2a50*/  @!P0 SYNCS.PHASECHK.TRANS64 P0, [R0+URZ], R2 ;  /* 0x00000002000085a7 */ /* 0x000ea400080010ff */
[----:B--2---:R-:W-:Y:S05]  /*2a60*/  @P0 EXIT ;  /* 0x000000000000094d */ /* 0x004fea0003800000 */
[----:B------:R-:W-:Y:S05]  /*2a70*/  BRA `(.L_x_46) ;  /* 0xfffffffc00ec7947 */ /* 0x000fea000383ffff */
.L_x_22:
[----:B------:R-:W-:-:S04]  /*2a80*/  UISETP.NE.AND UP0, UPT, UR45, URZ, UPT ;  /* 0x000000ff2d00728c */ /* 0x000fc8000bf05270 */
[----:B------:R-:W-:-:S09]  /*2a90*/  UISETP.NE.OR UP0, UPT, UR17, 0x1, UP0 ;  /* 0x000000011100788c */ /* 0x000fd20008705670 */
[----:B------:R-:W-:Y:S05]  /*2aa0*/  BRA.U UP0, `(.L_x_47) ;  /* 0x0000000500487547 */ /* 0x000fea000b800000 */
[----:B------:R-:W-:Y:S01]  /*2ab0*/  ISETP.GE.U32.AND P2, PT, R0, 0x4, PT ;  /* 0x000000040000780c */ /* 0x000fe20003f46070 */
[----:B------:R-:W-:Y:S01]  /*2ac0*/  IMAD.MOV.U32 R12, RZ, RZ, 0x1 ;  /* 0x00000001ff0c7424 */ /* 0x000fe200078e00ff */
[----:B------:R-:W-:Y:S02]  /*2ad0*/  CS2R R10, SRZ ;  /* 0x00000000000a7805 */ /* 0x000fe4000001ff00 */
[----:B------:R-:W-:Y:S01]  /*2ae0*/  CS2R R8, SRZ ;  /* 0x0000000000087805 */ /* 0x000fe2000001ff00 */
[----:B------:R-:W-:Y:S01]  /*2af0*/  UMOV UR6, 0x400 ;  /* 0x0000040000067882 */ /* 0x000fe20000000000 */
[----:B------:R-:W-:Y:S01]  /*2b00*/  UMOV UR5, URZ ;  /* 0x000000ff00057c82 */ /* 0x000fe20008000000 */
[----:B------:R-:W-:-:S12]  /*2b10*/  ULEA UR6, UR45, UR6, 0x18 ;  /* 0x000000062d067291 */ /* 0x000fd8000f8ec0ff */
.L_x_51:
[----:B------:R-:W-:Y:S02]  /*2b20*/  LEA R2, R8, UR6, 0x3 ;  /* 0x0000000608027c11 */ /* 0x000fe4000f8e18ff */
[----:B------:R-:W-:-:S03]  /*2b30*/  SHF.L.U32 R4, R9, 0x1f, RZ ;  /* 0x0000001f09047819 */ /* 0x000fc600000006ff */
[----:B------:R-:W-:Y:S01]  /*2b40*/  VIADD R5, R2, 0xe0 ;  /* 0x000000e002057836 */ /* 0x000fe20000000000 */
[----:B------:R-:W2:Y:S02]  /*2b50*/  SYNCS.PHASECHK.TRANS64.TRYWAIT P0, [R2+URZ+0xd0], R4 ;  /* 0x0000d004020075a7 */ /* 0x000ea400080011ff */
[----:B--2---:R-:W-:Y:S05]  /*2b60*/  @!P0 BRA `(.L_x_48) ;  /* 0x0000005000108947 */ /* 0x004fea0003800000 */
.L_x_122:
[----:B------:R-:W-:Y:S01]  /*2b70*/  ULEA UR4, UR5, UR6, 0x3 ;  /* 0x0000000605047291 */ /* 0x000fe2000f8e18ff */
[----:B--2---:R-:W-:Y:S01]  /*2b80*/  PRMT R2, RZ, 0x654, R5 ;  /* 0x00000654ff027816 */ /* 0x004fe20000000005 */
[----:B------:R-:W-:Y:S01]  /*2b90*/  @!P2 IMAD.MOV.U32 R4, RZ, RZ, 0x10 ;  /* 0x00000010ff04a424 */ /* 0x000fe200078e00ff */
[----:B------:R-:W-:Y:S01]  /*2ba0*/  SHF.L.U32 R5, R12, 0x1f, RZ ;  /* 0x0000001f0c057819 */ /* 0x000fe200000006ff */
[----:B------:R-:W-:Y:S01]  /*2bb0*/  UIADD3 UR7, UPT, UPT, UR4, 0x70, URZ ;  /* 0x0000007004077890 */ /* 0x000fe2000fffe0ff */
[----:B------:R2:W-:Y:S05]  /*2bc0*/  SYNCS.ARRIVE.TRANS64.RED.A1T0 RZ, [R2+URZ], RZ ;  /* 0x000000ff02ff79a7 */ /* 0x0005ea00081004ff */
[----:B------:R-:W-:Y:S01]  /*2bd0*/  IMAD.U32 R6, RZ, RZ, UR7 ;  /* 0x00000007ff067e24 */ /* 0x000fe2000f8e00ff */
[----:B------:R-:W3:Y:S04]  /*2be0*/  SYNCS.PHASECHK.TRANS64.TRYWAIT P0, [UR4+0x80], R5 ;  /* 0x00008005ff0075a7 */ /* 0x000ee80008001104 */
[----:B------:R-:W-:Y:S01]  /*2bf0*/  PRMT R6, R0, 0x654, R6 ;  /* 0x0000065400067816 */ /* 0x000fe20000000006 */
[----:B--23--:R-:W-:Y:S06]  /*2c00*/  @!P0 BRA `(.L_x_49) ;  /* 0x0000004c00fc8947 */ /* 0x00cfec0003800000 */
.L_x_124:
[----:B------:R-:W-:Y:S01]  /*2c10*/  ULEA UR8, UR5, UR6, 0x4 ;  /* 0x0000000605087291 */ /* 0x000fe2000f8e20ff */
[----:B------:R-:W-:Y:S01]  /*2c20*/  SEL R3, R6, R3, !P2 ;  /* 0x0000000306037207 */ /* 0x000fe20005000000 */
[----:B------:R-:W-:Y:S01]  /*2c30*/  UIADD3 UR9, UPT, UPT, UR4, 0x70, URZ ;  /* 0x0000007004097890 */ /* 0x000fe2000fffe0ff */
[----:B--2---:R-:W-:Y:S01]  /*2c40*/  LEA R2, R11, UR6, 0x3 ;  /* 0x000000060b027c11 */ /* 0x004fe2000f8e18ff */
[----:B------:R-:W-:Y:S01]  /*2c50*/  UIADD3 UR8, UPT, UPT, UR8, 0x100, URZ ;  /* 0x0000010008087890 */ /* 0x000fe2000fffe0ff */
[----:B------:R2:W-:Y:S01]  /*2c60*/  @!P2 SYNCS.ARRIVE.TRANS64.RED RZ, [R3+URZ], R4 ;  /* 0x0000000403ffa9a7 */ /* 0x0005e200080004ff */
[----:B------:R-:W-:Y:S01]  /*2c70*/  UIADD3 UR4, UPT, UPT, UR5, 0x1, URZ ;  /* 0x0000000105047890 */ /* 0x000fe2000fffe0ff */
[----:B------:R-:W-:-:S03]  /*2c80*/  VIADD R8, R8, 0x1 ;  /* 0x0000000108087836 */ /* 0x000fc60000000000 */
[----:B------:R-:W-:Y:S02]  /*2c90*/  UISETP.NE.AND UP0, UPT, UR4, 0x2, UPT ;  /* 0x000000020400788c */ /* 0x000fe4000bf05270 */
[----:B------:R-:W-:Y:S01]  /*2ca0*/  ISETP.NE.AND P0, PT, R8, 0x2, PT ;  /* 0x000000020800780c */ /* 0x000fe20003f05270 */
[----:B------:R-:W-:Y:S06]  /*2cb0*/  UGETNEXTWORKID.BROADCAST [UR8], [UR9] ;  /* 0x00000000080073ca */ /* 0x000fec0008000100 */
[----:B------:R-:W-:Y:S02]  /*2cc0*/  USEL UR7, URZ, 0x1, UP0 ;  /* 0x00000001ff077887 */ /* 0x000fe40008000000 */
[----:B------:R-:W-:-:S04]  /*2cd0*/  USEL UR5, UR4, URZ, UP0 ;  /* 0x000000ff04057287 */ /* 0x000fc80008000000 */
[----:B------:R-:W-:Y:S02]  /*2ce0*/  LOP3.LUT R12, R12, UR7, RZ, 0x3c, !PT ;  /* 0x000000070c0c7c12 */ /* 0x000fe4000f8e3cff */
[----:B--2---:R-:W-:-:S04]  /*2cf0*/  SHF.L.U32 R4, R10, 0x1f, RZ ;  /* 0x0000001f0a047819 */ /* 0x004fc800000006ff */
[----:B------:R-:W2:Y:S02]  /*2d00*/  SYNCS.PHASECHK.TRANS64.TRYWAIT P1, [R2+URZ+0x70], R4 ;  /* 0x00007004020075a7 */ /* 0x000ea400080211ff */
[----:B--2---:R-:W-:Y:S05]  /*2d10*/  @!P1 BRA `(.L_x_50) ;  /* 0x0000004c00d09947 */ /* 0x004fea0003800000 */
.L_x_125:
[C---:B--2---:R-:W-:Y:S01]  /*2d20*/  LEA R4, R11.reuse, UR6, 0x4 ;  /* 0x000000060b047c11 */ /* 0x044fe2000f8e20ff */
[----:B------:R-:W-:Y:S01]  /*2d30*/  VIADD R2, R2, 0x80 ;  /* 0x0000008002027836 */ /* 0x000fe20000000000 */
[----:B------:R-:W-:Y:S01]  /*2d40*/  SEL R8, R8, RZ, P0 ;  /* 0x000000ff08087207 */ /* 0x000fe20000000000 */
[----:B------:R-:W-:-:S03]  /*2d50*/  VIADD R11, R11, 0x1 ;  /* 0x000000010b0b7836 */ /* 0x000fc60000000000 */
[----:B------:R-:W2:Y:S01]  /*2d60*/  LDS.128 R4, [R4+0x100] ;  /* 0x0001000004047984 */ /* 0x000ea20000000c00 */
[----:B------:R-:W-:Y:S02]  /*2d70*/  PRMT R2, RZ, 0x654, R2 ;  /* 0x00000654ff027816 */ /* 0x000fe40000000002 */
[C---:B------:R-:W-:Y:S01]  /*2d80*/  ISETP.NE.AND P1, PT, R11.reuse, 0x2, PT ;  /* 0x000000020b00780c */ /* 0x040fe20003f25270 */
[----:B------:R-:W-:Y:S01]  /*2d90*/  @!PT LDS RZ, [RZ] ;  /* 0x00000000fffff984 */ /* 0x000fe20000000800 */
[----:B------:R-:W-:Y:S01]  /*2da0*/  @!PT LDS RZ, [RZ] ;  /* 0x00000000fffff984 */ /* 0x000fe20000000800 */
[----:B------:R-:W-:Y:S01]  /*2db0*/  @!PT LDS RZ, [RZ] ;  /* 0x00000000fffff984 */ /* 0x000fe20000000800 */
[----:B------:R-:W-:Y:S01]  /*2dc0*/  @!PT LDS RZ, [RZ] ;  /* 0x00000000fffff984 */ /* 0x000fe20000000800 */
[----:B------:R3:W-:Y:S06]  /*2dd0*/  MEMBAR.ALL.CTA ;  /* 0x0000000000007992 */ /* 0x0007ec0000008000 */
[----:B---3--:R-:W3:Y:S01]  /*2de0*/  FENCE.VIEW.ASYNC.S ;  /* 0x00000000000073c6 */ /* 0x008ee20000000000 */
[----:B------:R-:W-:Y:S01]  /*2df0*/  SEL R11, R11, RZ, P1 ;  /* 0x000000ff0b0b7207 */ /* 0x000fe20000800000 */
[----:B---3--:R3:W-:Y:S01]  /*2e00*/  SYNCS.ARRIVE.TRANS64.RED.A1T0 RZ, [R2+URZ], RZ ;  /* 0x000000ff02ff79a7 */ /* 0x0087e200081004ff */
[----:B--2---:R-:W-:-:S02]  /*2e10*/  LOP3.LUT P3, RZ, R6, 0x1, RZ, 0xc0, !PT ;  /* 0x0000000106ff7812 */ /* 0x004fc4000786c0ff */
[----:B------:R-:W-:-:S04]  /*2e20*/  SEL R4, RZ, 0x1, P1 ;  /* 0x00000001ff047807 */ /* 0x000fc80000800000 */
[----:B------:R-:W-:Y:S02]  /*2e30*/  LOP3.LUT R10, R10, R4, RZ, 0x3c, !PT ;  /* 0x000000040a0a7212 */ /* 0x000fe400078e3cff */
[----:B---3--:R-:W-:-:S04]  /*2e40*/  SEL R2, RZ, 0x1, P0 ;  /* 0x00000001ff027807 */ /* 0x008fc80000000000 */
[----:B------:R-:W-:Y:S01]  /*2e50*/  LOP3.LUT R9, R9, R2, RZ, 0x3c, !PT ;  /* 0x0000000209097212 */ /* 0x000fe200078e3cff */
[----:B------:R-:W-:Y:S06]  /*2e60*/  @P3 BRA `(.L_x_51) ;  /* 0xfffffffc002c3947 */ /* 0x000fec000383ffff */
[----:B------:R-:W-:Y:S01]  /*2e70*/  ULEA UR4, UR5, UR6, 0x3 ;  /* 0x0000000605047291 */ /* 0x000fe2000f8e18ff */
[----:B------:R-:W-:-:S08]  /*2e80*/  SHF.L.U32 R2, R12, 0x1f, RZ ;  /* 0x0000001f0c027819 */ /* 0x000fd000000006ff */
[----:B------:R-:W2:Y:S02]  /*2e90*/  SYNCS.PHASECHK.TRANS64 P0, [UR4+0x80], R2 ;  /* 0x00008002ff0075a7 */ /* 0x000ea40008001004 */
[----:B--2---:R-:W-:Y:S05]  /*2ea0*/  @P0 BRA `(.L_x_52) ;  /* 0x0000000000080947 */ /* 0x004fea0003800000 */
[----:B------:R-:W2:Y:S02]  /*2eb0*/  SYNCS.PHASECHK.TRANS64.TRYWAIT P0, [UR4+0x80], R2 ;  /* 0x00008002ff0075a7 */ /* 0x000ea40008001104 */
[----:B--2---:R-:W-:Y:S05]  /*2ec0*/  @!P0 BRA `(.L_x_53) ;  /* 0x0000004c00788947 */ /* 0x004fea0003800000 */
.L_x_52:
[----:B------:R-:W-:-:S04]  /*2ed0*/  UIADD3 UR7, UPT, UPT, UR5, 0x1, URZ ;  /* 0x0000000105077890 */ /* 0x000fc8000fffe0ff */
[----:B------:R-:W-:-:S04]  /*2ee0*/  UISETP.NE.AND UP0, UPT, UR7, 0x2, UPT ;  /* 0x000000020700788c */ /* 0x000fc8000bf05270 */
[----:B------:R-:W-:Y:S02]  /*2ef0*/  USEL UR8, URZ, 0x1, UP0 ;  /* 0x00000001ff087887 */ /* 0x000fe40008000000 */
[----:B------:R-:W-:-:S04]  /*2f00*/  USEL UR7, UR7, URZ, UP0 ;  /* 0x000000ff07077287 */ /* 0x000fc80008000000 */
[----:B------:R-:W-:Y:S01]  /*2f10*/  ULEA UR7, UR7, UR6, 0x3 ;  /* 0x0000000607077291 */ /* 0x000fe2000f8e18ff */
[----:B--2---:R-:W-:-:S04]  /*2f20*/  LOP3.LUT R2, R12, UR8, RZ, 0x3c, !PT ;  /* 0x000000080c027c12 */ /* 0x004fc8000f8e3cff */
[----:B------:R-:W-:-:S04]  /*2f30*/  SHF.L.U32 R0, R2, 0x1f, RZ ;  /* 0x0000001f02007819 */ /* 0x000fc800000006ff */
[----:B------:R-:W2:Y:S02]  /*2f40*/  SYNCS.PHASECHK.TRANS64 P0, [UR7+0x80], R0 ;  /* 0x00008000ff0075a7 */ /* 0x000ea40008001007 */
[----:B-12---:R-:W-:Y:S05]  /*2f50*/  @P0 EXIT ;  /* 0x000000000000094d */ /* 0x006fea0003800000 */
[----:B------:R-:W-:Y:S02]  /*2f60*/  SHF.L.U32 R2, R2, 0x1f, RZ ;  /* 0x0000001f02027819 */ /* 0x000fe400000006ff */
[----:B------:R-:W-:-:S07]  /*2f70*/  MOV R0, UR7 ;  /* 0x0000000700007c02 */ /* 0x000fce0008000f00 */
.L_x_54:
[----:B-1----:R1:W2:Y:S02]  /*2f80*/  SYNCS.PHASECHK.TRANS64.TRYWAIT P0, [R0+URZ+0x80], R2 ;  /* 0x00008002000075a7 */ /* 0x0022a400080011ff */
[----:B--2---:R-:W-:Y:S05]  /*2f90*/  @!P0 NANOSLEEP.SYNCS 0x989680 ;  /* 0x009896800000895d */ /* 0x004fea0003900000 */
[----:B------:R-:W2:Y:S02]  /*2fa0*/  @!P0 SYNCS.PHASECHK.TRANS64 P0, [R0+URZ+0x80], R2 ;  /* 0x00008002000085a7 */ /* 0x000ea400080010ff */
[----:B--2---:R-:W-:Y:S05]  /*2fb0*/  @P0 EXIT ;  /* 0x000000000000094d */ /* 0x004fea0003800000 */
[----:B------:R-:W-:Y:S05]  /*2fc0*/  BRA `(.L_x_54) ;  /* 0xfffffffc00ec7947 */ /* 0x000fea000383ffff */
.L_x_47:
[----:B------:R-:W-:Y:S05]  /*2fd0*/  BRA.U UP4, `(.L_x_55) ;  /* 0x0000000d049c7547 */ /* 0x000fea000b800000 */
[----:B------:R-:W-:Y:S01]  /*2fe0*/  UMOV UR4, 0x40 ;  /* 0x0000004000047882 */ /* 0x000fe20000000000 */
[----:B------:R-:W-:Y:S01]  /*2ff0*/  NOP ;  /* 0x0000000000007918 */ /* 0x000fe20000000000 */
[----:B------:R-:W-:Y:S01]  /*3000*/  ULEA UR5, UR45, UR4, 0x18 ;  /* 0x000000042d057291 */ /* 0x000fe2000f8ec0ff */
[----:B------:R-:W-:Y:S02]  /*3010*/  UMOV UR6, 0x400 ;  /* 0x0000040000067882 */ /* 0x000fe40000000000 */
[----:B------:R-:W-:-:S06]  /*3020*/  ULEA UR6, UR45, UR6, 0x18 ;  /* 0x000000062d067291 */ /* 0x000fcc000f8ec0ff */
[----:B------:R-:W2:Y:S02]  /*3030*/  LDS.U8 R0, [UR5+0x1c] ;  /* 0x00001c05ff007984 */ /* 0x000ea40008000000 */
[----:B--2---:R-:W-:-:S13]  /*3040*/  ISETP.NE.AND P0, PT, R0, RZ, PT ;  /* 0x000000ff0000720c */ /* 0x004fda0003f05270 */
[----:B------:R-:W-:Y:S05]  /*3050*/  @P0 BRA `(.L_x_56) ;  /* 0x0000000000580947 */ /* 0x000fea0003800000 */
[----:B------:R-:W-:-:S13]  /*3060*/  ELECT P0, URZ, PT ;  /* 0x0000000000ff782f */ /* 0x000fda0003800000 */
[----:B------:R-:W-:Y:S05]  /*3070*/  @!P0 BRA `(.L_x_57) ;  /* 0x0000000000608947 */ /* 0x000fea0003800000 */
[----:B------:R-:W-:Y:S01]  /*3080*/  UMOV UR4, 0x10 ;  /* 0x0000001000047882 */ /* 0x000fe20000000000 */
[----:B------:R-:W-:Y:S01]  /*3090*/  HFMA2 R0, -RZ, RZ, 0, 5.9604644775390625e-08 ;  /* 0x00000001ff007431 */ /* 0x000fe200000001ff */
[----:B------:R-:W-:-:S03]  /*30a0*/  MOV R3, 0xffff ;  /* 0x0000ffff00037802 */ /* 0x000fc60000000f00 */
[----:B------:R-:W-:Y:S04]  /*30b0*/  DEPBAR.LE SB2, 0x36 ;  /* 0x0000ad800000791a */ /* 0x000fe80000000000 */
[----:B------:R-:W2:Y:S02]  /*30c0*/  UTCATOMSWS.FIND_AND_SET.ALIGN UP0, UR4, UR4 ;  /* 0x00000004000475e3 */ /* 0x000ea40008000800 */
[----:B--2---:R-:W-:Y:S01]  /*30d0*/  MOV R4, UR4 ;  /* 0x0000000400047c02 */ /* 0x004fe20008000f00 */
[----:B------:R-:W-:Y:S06]  /*30e0*/  BRA.U UP0, `(.L_x_58) ;  /* 0x0000000100187547 */ /* 0x000fec000b800000 */
.L_x_59:
[----:B------:R-:W-:Y:S05]  /*30f0*/  NANOSLEEP 0x64 ;  /* 0x000000640000795d */ /* 0x000fea0003800000 */
[----:B------:R-:W-:-:S05]  /*3100*/  UMOV UR4, 0x10 ;  /* 0x0000001000047882 */ /* 0x000fca0000000000 */
[----:B------:R-:W-:Y:S04]  /*3110*/  DEPBAR.LE SB2, 0x36 ;  /* 0x0000ad800000791a */ /* 0x000fe80000000000 */
[----:B------:R-:W2:Y:S02]  /*3120*/  UTCATOMSWS.FIND_AND_SET.ALIGN UP0, UR4, UR4 ;  /* 0x00000004000475e3 */ /* 0x000ea40008000800 */
[----:B--2---:R-:W-:Y:S01]  /*3130*/  MOV R4, UR4 ;  /* 0x0000000400047c02 */ /* 0x004fe20008000f00 */
[----:B------:R-:W-:Y:S05]  /*3140*/  BRA.U !UP0, `(.L_x_59) ;  /* 0xfffffffd08e87547 */ /* 0x000fea000b83ffff */
.L_x_58:
[-C--:B------:R-:W-:Y:S02]  /*3150*/  SHF.L.U32 R3, R3, R4.reuse, RZ ;  /* 0x0000000403037219 */ /* 0x080fe400000006ff */
[----:B------:R-:W-:Y:S01]  /*3160*/  SHF.L.U32 R0, R0, R4, RZ ;  /* 0x0000000400007219 */ /* 0x000fe200000006ff */
[----:B------:R-:W-:Y:S02]  /*3170*/  IMAD.SHL.U32 R4, R4, 0x20, RZ ;  /* 0x0000002004047824 */ /* 0x000fe400078e00ff */
[----:B------:R2:W-:Y:S04]  /*3180*/  ATOMS.OR RZ, [UR5+0x14], R3 ;  /* 0x00001403ffff798c */ /* 0x0005e8000b000005 */
[----:B------:R2:W-:Y:S04]  /*3190*/  ATOMS.OR RZ, [UR5+0x18], R0 ;  /* 0x00001800ffff798c */ /* 0x0005e8000b000005 */
[----:B------:R2:W-:Y:S01]  /*31a0*/  STS [UR6+0x120], R4 ;  /* 0x00012004ff007988 */ /* 0x0005e20008000806 */
[----:B------:R-:W-:Y:S05]  /*31b0*/  BRA `(.L_x_57) ;  /* 0x0000000000107947 */ /* 0x000fea0003800000 */
.L_x_56:
[----:B------:R-:W-:Y:S02]  /*31c0*/  MOV R0, 0xffffffff ;  /* 0xffffffff00007802 */ /* 0x000fe40000000f00 */
[----:B------:R-:W-:-:S03]  /*31d0*/  MOV R4, 0x3200 ;  /* 0x0000320000047802 */ /* 0x000fc60000000f00 */
[----:B------:R2:W-:Y:S04]  /*31e0*/  STS [UR6+0x120], R0 ;  /* 0x00012000ff007988 */ /* 0x0005e80008000806 */
[----:B-12--5:R-:W-:Y:S05]  /*31f0*/  CALL.REL.NOINC `($__internal_1_$__cuda_sm10x_tcgen05_guardrail_trap_phase_invalid_during_alloc) ;  /* 0x0000005000387944 */ /* 0x026fea0003c00000 */
.L_x_57:
[----:B------:R-:W-:Y:S05]  /*3200*/  WARPSYNC.ALL ;  /* 0x0000000000007948 */ /* 0x000fea0003800000 */
[----:B------:R-:W3:Y:S01]  /*3210*/  S2UR UR4, SR_CgaCtaId ;  /* 0x00000000000479c3 */ /* 0x000ee20000008800 */
[----:B------:R-:W-:Y:S01]  /*3220*/  UMOV UR17, 0x400 ;  /* 0x0000040000117882 */ /* 0x000fe20000000000 */
[----:B------:R-:W-:-:S06]  /*3230*/  NOP ;  /* 0x0000000000007918 */ /* 0x000fcc0000000000 */
[----:B------:R-:W-:Y:S06]  /*3240*/  BAR.ARV 0x6, 0xa0 ;  /* 0x0182800000007b1d */ /* 0x000fec0000002000 */
[----:B------:R-:W4:Y:S01]  /*3250*/  LDCU UR5, c[0x0][0x38c] ;  /* 0x00007180ff0577ac */ /* 0x000f220008000800 */
[----:B------:R-:W-:Y:S01]  /*3260*/  LOP3.LUT R2, R2, 0xffff, RZ, 0xc0, !PT ;  /* 0x0000ffff02027812 */ /* 0x000fe200078ec0ff */
[----:B------:R-:W-:Y:S01]  /*3270*/  IMAD.MOV.U32 R11, RZ, RZ, 0x1 ;  /* 0x00000001ff0b7424 */ /* 0x000fe200078e00ff */
[----:B------:R-:W-:Y:S01]  /*3280*/  CS2R R8, SRZ ;  /* 0x0000000000087805 */ /* 0x000fe2000001ff00 */
[----:B------:R-:W1:Y:S01]  /*3290*/  LDCU UR8, c[0x0][0x38c] ;  /* 0x00007180ff0877ac */ /* 0x000e620008000800 */
[----:B------:R-:W-:Y:S01]  /*32a0*/  R2UR UR19, R2 ;  /* 0x00000000021372ca */ /* 0x000fe200000e0000 */
[----:B------:R-:W-:Y:S01]  /*32b0*/  IMAD.MOV.U32 R10, RZ, RZ, RZ ;  /* 0x000000ffff0a7224 */ /* 0x000fe200078e00ff */
[----:B------:R-:W-:Y:S01]  /*32c0*/  UMOV UR22, URZ ;  /* 0x000000ff00167c82 */ /* 0x000fe20008000000 */
[----:B------:R-:W-:Y:S01]  /*32d0*/  UMOV UR14, URZ ;  /* 0x000000ff000e7c82 */ /* 0x000fe20008000000 */
[----:B---3--:R-:W-:Y:S01]  /*32e0*/  ULEA UR17, UR4, UR17, 0x18 ;  /* 0x0000001104117291 */ /* 0x008fe2000f8ec0ff */
[----:B------:R-:W-:Y:S01]  /*32f0*/  UMOV UR26, 0x0 ;  /* 0x00000000001a7882 */ /* 0x000fe20000000000 */
[----:B------:R-:W-:-:S02]  /*3300*/  UMOV UR27, 0x42004a0 ;  /* 0x042004a0001b7882 */ /* 0x000fc40000000000 */
[----:B------:R-:W-:Y:S02]  /*3310*/  UIADD3 UR6, UPT, UPT, UR17, 0x4400, URZ ;  /* 0x0000440011067890 */ /* 0x000fe4000fffe0ff */
[----:B------:R-:W-:Y:S02]  /*3320*/  UIADD3 UR7, UPT, UPT, UR17, 0x8400, URZ ;  /* 0x0000840011077890 */ /* 0x000fe4000fffe0ff */
[----:B----4-:R-:W-:Y:S01]  /*3330*/  UIADD3 UR5, UPT, UPT, UR5, 0x3f, URZ ;  /* 0x0000003f05057890 */ /* 0x010fe2000fffe0ff */
[----:B--2---:R-:W2:Y:S01]  /*3340*/  LDS R0, [UR17+0x120] ;  /* 0x00012011ff007984 */ /* 0x004ea20008000800 */
[----:B------:R-:W-:Y:S02]  /*3350*/  USHF.R.U32.HI UR6, URZ, 0x4, UR6 ;  /* 0x00000004ff067899 */ /* 0x000fe40008011606 */
[----:B------:R-:W-:Y:S02]  /*3360*/  USHF.R.S32.HI UR4, URZ, 0x1f, UR5 ;  /* 0x0000001fff047899 */ /* 0x000fe40008011405 */
[----:B------:R-:W-:-:S02]  /*3370*/  ULOP3.LUT UR6, UR6, 0x3fff, URZ, 0xc0, !UPT ;  /* 0x00003fff06067892 */ /* 0x000fc4000f8ec0ff */
[----:B------:R-:W-:Y:S02]  /*3380*/  ULEA.HI UR4, UR4, UR5, URZ, 0x6 ;  /* 0x0000000504047291 */ /* 0x000fe4000f8f30ff */
[----:B------:R-:W-:Y:S02]  /*3390*/  USHF.R.U32.HI UR5, URZ, 0x4, UR7 ;  /* 0x00000004ff057899 */ /* 0x000fe40008011607 */
[----:B------:R-:W-:Y:S02]  /*33a0*/  USHF.R.S32.HI UR28, URZ, 0x6, UR4 ;  /* 0x00000006ff1c7899 */ /* 0x000fe40008011404 */
[----:B------:R-:W-:Y:S02]  /*33b0*/  ULOP3.LUT UR5, UR5, 0x3fff, URZ, 0xc0, !UPT ;  /* 0x00003fff05057892 */ /* 0x000fe4000f8ec0ff */
[----:B------:R-:W-:Y:S02]  /*33c0*/  UISETP.LT.AND UP0, UPT, UR28, 0x1, UPT ;  /* 0x000000011c00788c */ /* 0x000fe4000bf01270 */
[----:B------:R-:W-:-:S02]  /*33d0*/  ULOP3.LUT UR20, UR6, 0x10000, URZ, 0xfc, !UPT ;  /* 0x0001000006147892 */ /* 0x000fc4000f8efcff */
[----:B------:R-:W-:Y:S02]  /*33e0*/  USEL UR29, UR28, 0x1, !UP0 ;  /* 0x000000011c1d7887 */ /* 0x000fe4000c000000 */
[----:B------:R-:W-:Y:S02]  /*33f0*/  ULOP3.LUT UR21, UR5, 0x10000, URZ, 0xfc, !UPT ;  /* 0x0001000005157892 */ /* 0x000fe4000f8efcff */
[----:B------:R-:W-:Y:S02]  /*3400*/  UIADD3 UR29, UPT, UPT, -UR29, URZ, URZ ;  /* 0x000000ff1d1d7290 */ /* 0x000fe4000fffe1ff */
[----:B-1----:R-:W-:Y:S01]  /*3410*/  UISETP.GE.AND UP4, UPT, UR8, 0x1, UPT ;  /* 0x000000010800788c */ /* 0x002fe2000bf86270 */
[----:B------:R-:W-:Y:S01]  /*3420*/  UMOV UR24, 0x0 ;  /* 0x0000000000187882 */ /* 0x000fe20000000000 */
[----:B------:R-:W-:Y:S01]  /*3430*/  UMOV UR25, 0x42004a0 ;  /* 0x042004a000197882 */ /* 0x000fe20000000000 */
[----:B--2---:R-:W-:-:S15]  /*3440*/  R2UR UR30, R0 ;  /* 0x00000000001e72ca */ /* 0x004fde00000e0000 */
.L_x_66:
[----:B------:R-:W-:Y:S02]  /*3450*/  LEA R0, R10, UR17, 0x3 ;  /* 0x000000110a007c11 */ /* 0x000fe4000f8e18ff */
[----:B------:R-:W-:Y:S02]  /*3460*/  SHF.L.U32 R2, R9, 0x1f, RZ ;  /* 0x0000001f09027819 */ /* 0x000fe400000006ff */
[----:B------:R-:W-:Y:S01]  /*3470*/  PLOP3.LUT P0, PT, PT, PT, UP4, 0x80, 0x8 ;  /* 0x000000000008781c */ /* 0x000fe20003f0f048 */
[----:B------:R-:W-:Y:S01]  /*3480*/  VIADD R3, R0, 0x80 ;  /* 0x0000008000037836 */ /* 0x000fe20000000000 */
[----:B-1----:R-:W1:Y:S02]  /*3490*/  SYNCS.PHASECHK.TRANS64.TRYWAIT P1, [R0+URZ+0x70], R2 ;  /* 0x00007002000075a7 */ /* 0x002e6400080211ff */
[----:B-1-3--:R-:W-:Y:S09]  /*34a0*/  @!P1 BRA `(.L_x_60) ;  /* 0x0000004800189947 */ /* 0x00aff20003800000 */
.L_x_127:
[----:B------:R-:W-:Y:S01]  /*34b0*/  LEA R4, R10, UR17, 0x4 ;  /* 0x000000110a047c11 */ /* 0x000fe2000f8e20ff */
[----:B------:R-:W-:Y:S01]  /*34c0*/  @UP4 ULEA UR4, UR14, UR17, 0x3 ;  /* 0x000000110e044291 */ /* 0x000fe2000f8e18ff */
[----:B------:R-:W-:Y:S01]  /*34d0*/  PLOP3.LUT P2, PT, PT, PT, PT, 0x80, 0x8 ;  /* 0x000000000008781c */ /* 0x000fe20003f4f070 */
[----:B------:R-:W-:Y:S01]  /*34e0*/  ULEA UR23, UR22, UR17, 0x3 ;  /* 0x0000001116177291 */ /* 0x000fe2000f8e18ff */
[----:B------:R-:W-:Y:S02]  /*34f0*/  PRMT R3, RZ, 0x654, R3 ;  /* 0x00000654ff037816 */ /* 0x000fe40000000003 */
[----:B------:R-:W2:Y:S01]  /*3500*/  LDS.128 R4, [R4+0x100] ;  /* 0x0001000004047984 */ /* 0x000ea20000000c00 */
[----:B-1----:R-:W-:Y:S02]  /*3510*/  @P0 SHF.L.U32 R2, R8, 0x1f, RZ ;  /* 0x0000001f08020819 */ /* 0x002fe400000006ff */
[----:B------:R-:W-:Y:S01]  /*3520*/  SHF.L.U32 R0, R11, 0x1f, RZ ;  /* 0x0000001f0b007819 */ /* 0x000fe200000006ff */
[----:B------:R-:W-:Y:S01]  /*3530*/  @!PT LDS RZ, [RZ] ;  /* 0x00000000fffff984 */ /* 0x000fe20000000800 */
[----:B------:R-:W-:Y:S01]  /*3540*/  @!PT LDS RZ, [RZ] ;  /* 0x00000000fffff984 */ /* 0x000fe20000000800 */
[----:B------:R-:W-:Y:S01]  /*3550*/  @!PT LDS RZ, [RZ] ;  /* 0x00000000fffff984 */ /* 0x000fe20000000800 */
[----:B------:R-:W-:Y:S01]  /*3560*/  @!PT LDS RZ, [RZ] ;  /* 0x00000000fffff984 */ /* 0x000fe20000000800 */
[----:B------:R1:W-:Y:S06]  /*3570*/  MEMBAR.ALL.CTA ;  /* 0x0000000000007992 */ /* 0x0003ec0000008000 */
[----:B-1----:R-:W1:Y:S02]  /*3580*/  FENCE.VIEW.ASYNC.S ;  /* 0x00000000000073c6 */ /* 0x002e640000000000 */
[----:B-1----:R1:W-:Y:S01]  /*3590*/  SYNCS.ARRIVE.TRANS64.RED.A1T0 RZ, [R3+URZ], RZ ;  /* 0x000000ff03ff79a7 */ /* 0x0023e200081004ff */
[----:B------:R1:W3:Y:S01]  /*35a0*/  @P0 SYNCS.PHASECHK.TRANS64.TRYWAIT P2, [UR4], R2 ;  /* 0x00000002ff0005a7 */ /* 0x0002e20008041104 */
[----:B------:R-:W-:Y:S01]  /*35b0*/  ULEA.HI UR4, UR22, UR22, URZ, 0x1 ;  /* 0x0000001616047291 */ /* 0x000fe2000f8f08ff */
[----:B--2---:R-:W-:-:S03]  /*35c0*/  LOP3.LUT P1, RZ, R6, 0x1, RZ, 0xc0, !PT ;  /* 0x0000000106ff7812 */ /* 0x004fc6000782c0ff */
[----:B------:R-:W-:Y:S02]  /*35d0*/  USHF.L.U32 UR18, UR4, 0x6, URZ ;  /* 0x0000000604127899 */ /* 0x000fe400080006ff */
[----:B------:R-:W-:Y:S02]  /*35e0*/  ULOP3.LUT UR4, UR4, 0xffe, URZ, 0xc0, !UPT ;  /* 0x00000ffe04047892 */ /* 0x000fe4000f8ec0ff */
[----:B------:R-:W-:Y:S02]  /*35f0*/  ULOP3.LUT UR18, UR18, 0xffffff80, URZ, 0xc0, !UPT ;  /* 0xffffff8012127892 */ /* 0x000fe4000f8ec0ff */
[----:B------:R-:W-:Y:S02]  /*3600*/  UIADD3 UR4, UPT, UPT, -UR4, UR22, URZ ;  /* 0x0000001604047290 */ /* 0x000fe4000fffe1ff */
[----:B------:R-:W-:Y:S01]  /*3610*/  UIADD3 UR18, UPT, UPT, UR30, UR18, URZ ;  /* 0x000000121e127290 */ /* 0x000fe2000fffe0ff */
[----:B------:R-:W2:Y:S03]  /*3620*/  SYNCS.PHASECHK.TRANS64.TRYWAIT P0, [UR23+0xb0], R0 ;  /* 0x0000b000ff0075a7 */ /* 0x000ea60008001117 */
[----:B------:R-:W-:Y:S01]  /*3630*/  ULEA UR18, UR4, UR18, 0x14 ;  /* 0x0000001204127291 */ /* 0x000fe2000f8ea0ff */
[----:B-123--:R-:W-:Y:S11]  /*3640*/  @!P0 BRA `(.L_x_61) ;  /* 0x0000004400c48947 */ /* 0x00eff60003800000 */
.L_x_129:
[----:B------:R-:W-:Y:S01]  /*3650*/  IADD3 R10, PT, PT, R10, 0x1, RZ ;  /* 0x000000010a0a7810 */ /* 0x000fe20007ffe0ff */
[----:B------:R-:W-:Y:S06]  /*3660*/  BRA.U !UP4, `(.L_x_62) ;  /* 0x000000010c987547 */ /* 0x000fec000b800000 */
[----:B------:R-:W-:Y:S01]  /*3670*/  UPLOP3.LUT UP2, UPT, UPT, UPT, UPT, 0x40, 0x4 ;  /* 0x000000000004789c */ /* 0x000fe20003f4e870 */
[----:B------:R-:W-:Y:S01]  /*3680*/  UMOV UR16, UR29 ;  /* 0x0000001d00107c82 */ /* 0x000fe20008000000 */
[----:B------:R-:W-:Y:S01]  /*3690*/  UMOV UR15, UR28 ;  /* 0x0000001c000f7c82 */ /* 0x000fe20008000000 */
[----:B------:R-:W-:-:S08]  /*36a0*/  UMOV UR6, UR14 ;  /* 0x0000000e00067c82 */ /* 0x000fd00008000000 */
.L_x_65:
[----:B------:R-:W-:Y:S02]  /*36b0*/  UIADD3 UR16, UPT, UPT, UR16, 0x1, URZ ;  /* 0x0000000110107890 */ /* 0x000fe4000fffe0ff */
[----:B--2---:R-:W-:Y:S02]  /*36c0*/  ULEA UR5, UR6, UR17, 0x3 ;  /* 0x0000001106057291 */ /* 0x004fe4000f8e18ff */
[----:B------:R-:W-:Y:S01]  /*36d0*/  UISETP.NE.AND UP3, UPT, UR16, URZ, UPT ;  /* 0x000000ff1000728c */ /* 0x000fe2000bf65270 */
[----:B---3--:R-:W-:Y:S10]  /*36e0*/  @P2 BRA `(.L_x_63) ;  /* 0x00000000000c2947 */ /* 0x008ff40003800000 */
[----:B-1----:R-:W-:Y:S04]  /*36f0*/  SHF.L.U32 R2, R8, 0x1f, RZ ;  /* 0x0000001f08027819 */ /* 0x002fe800000006ff */
[----:B------:R-:W1:Y:S02]  /*3700*/  SYNCS.PHASECHK.TRANS64.TRYWAIT P0, [UR5], R2 ;  /* 0x00000002ff0075a7 */ /* 0x000e640008001105 */
[----:B-1----:R-:W-:Y:S05]  /*3710*/  @!P0 BRA `(.L_x_64) ;  /* 0x0000004400a88947 */ /* 0x002fea0003800000 */
.L_x_63:
[----:B------:R-:W-:Y:S01]  /*3720*/  UISETP.NE.AND UP0, UPT, UR15, 0x1, UPT ;  /* 0x000000010f00788c */ /* 0x000fe2000bf05270 */
[----:B------:R-:W-:Y:S01]  /*3730*/  PLOP3.LUT P2, PT, PT, PT, PT, 0x80, 0x8 ;  /* 0x000000000008781c */ /* 0x000fe20003f4f070 */
[----:B------:R-:W-:Y:S02]  /*3740*/  UIADD3 UR4, UPT, UPT, UR6, 0x1, URZ ;  /* 0x0000000106047890 */ /* 0x000fe4000fffe0ff */
[----:B------:R-:W-:Y:S02]  /*3750*/  ULEA UR12, UR6, UR21, 0x9 ;  /* 0x00000015060c7291 */ /* 0x000fe4000f8e48ff */
[----:B------:R-:W-:Y:S01]  /*3760*/  UISETP.NE.AND UP1, UPT, UR4, 0x4, UPT ;  /* 0x000000040400788c */ /* 0x000fe2000bf25270 */
[----:B------:R-:W-:Y:S01]  /*3770*/  PLOP3.LUT P0, PT, PT, PT, UP0, 0x80, 0x8 ;  /* 0x000000000008781c */ /* 0x000fe20003f0f008 */
[----:B------:R-:W-:Y:S02]  /*3780*/  UIADD3 UR10, UPT, UPT, UR12, 0x2, URZ ;  /* 0x000000020c0a7890 */ /* 0x000fe4000fffe0ff */
[----:B------:R-:W-:Y:S02]  /*3790*/  USEL UR7, URZ, 0x1, UP1 ;  /* 0x00000001ff077887 */ /* 0x000fe40008800000 */
[----:B------:R-:W-:Y:S02]  /*37a0*/  USEL UR14, UR4, URZ, UP1 ;  /* 0x000000ff040e7287 */ /* 0x000fe40008800000 */
[----:B------:R-:W-:Y:S02]  /*37b0*/  UIADD3 UR15, UPT, UPT, UR15, -0x1, URZ ;  /* 0xffffffff0f0f7890 */ /* 0x000fe4000fffe0ff */
[----:B------:R-:W-:Y:S01]  /*37c0*/  @UP0 ULEA UR4, UR14, UR17, 0x3 ;  /* 0x000000110e040291 */ /* 0x000fe2000f8e18ff */
[----:B------:R-:W-:Y:S01]  /*37d0*/  LOP3.LUT R8, R8, UR7, RZ, 0x3c, !PT ;  /* 0x0000000708087c12 */ /* 0x000fe2000f8e3cff */
[----:B------:R-:W-:Y:S01]  /*37e0*/  UIADD3 UR7, UPT, UPT, UR5, 0x20, URZ ;  /* 0x0000002005077890 */ /* 0x000fe2000fffe0ff */
[----:B------:R-:W-:Y:S02]  /*37f0*/  UMOV UR13, 0x80004020 ;  /* 0x80004020000d7882 */ /* 0x000fe40000000000 */
[----:B-1----:R-:W-:Y:S01]  /*3800*/  @P0 SHF.L.U32 R0, R8, 0x1f, RZ ;  /* 0x0000001f08000819 */ /* 0x002fe200000006ff */
[----:B------:R-:W-:Y:S01]  /*3810*/  UMOV UR5, 0x80004020 ;  /* 0x8000402000057882 */ /* 0x000fe20000000000 */
[----:B------:R-:W-:Y:S01]  /*3820*/  UMOV UR11, 0x80004020 ;  /* 0x80004020000b7882 */ /* 0x000fe20000000000 */
[----:B------:R-:W-:Y:S01]  /*3830*/  UMOV UR9, 0x80004020 ;  /* 0x8000402000097882 */ /* 0x000fe20000000000 */
[----:B------:R2:W3:Y:S01]  /*3840*/  @P0 SYNCS.PHASECHK.TRANS64.TRYWAIT P2, [UR4], R0 ;  /* 0x00000000ff0005a7 */ /* 0x0004e20008041104 */
[----:B------:R-:W-:Y:S03]  /*3850*/  ULEA UR4, UR6, UR20, 0x8 ;  /* 0x0000001406047291 */ /* 0x000fe6000f8e40ff */
[----:B------:R-:W-:Y:S01]  /*3860*/  UMOV UR6, UR14 ;  /* 0x0000000e00067c82 */ /* 0x000fe20008000000 */
[----:B------:R-:W-:Y:S05]  /*3870*/  UIADD3 UR8, UPT, UPT, UR4, 0x2, URZ ;  /* 0x0000000204087890 */ /* 0x000fea000fffe0ff */
[----:B------:R2:W-:Y:S01]  /*3880*/  UTCIMMA gdesc[UR4], gdesc[UR12], tmem[UR18], tmem[UR26], idesc[UR27], UP2 ;  /* 0x00ff1a0c040075ea */ /* 0x0005e20009000112 */
[----:B------:R-:W-:Y:S03]  /*3890*/  UPLOP3.LUT UP2, UPT, UPT, UPT, UPT, 0x80, 0x8 ;  /* 0x000000000008789c */ /* 0x000fe60003f4f070 */
[----:B------:R2:W-:Y:S01]  /*38a0*/  UTCIMMA gdesc[UR8], gdesc[UR10], tmem[UR18], tmem[UR24], idesc[UR25], UPT ;  /* 0x00ff180a080075ea */ /* 0x0005e2000b800112 */
[----:B------:R2:W-:Y:S01]  /*38b0*/  UTCBAR.MULTICAST [UR7], URZ, UR19 ;  /* 0x000000ff070073e9 */ /* 0x0005e20008000813 */
[----:B------:R-:W-:Y:S06]  /*38c0*/  BRA.U UP3, `(.L_x_65) ;  /* 0xfffffffd03787547 */ /* 0x000fec000b83ffff */
.L_x_62:
[----:B--2---:R-:W-:Y:S01]  /*38d0*/  UIADD3 UR4, UPT, UPT, UR22, 0x1, URZ ;  /* 0x0000000116047890 */ /* 0x004fe2000fffe0ff */
[C---:B------:R-:W-:Y:S01]  /*38e0*/  ISETP.NE.AND P0, PT, R10.reuse, 0x2, PT ;  /* 0x000000020a00780c */ /* 0x040fe20003f05270 */
[----:B------:R-:W-:Y:S02]  /*38f0*/  UIADD3 UR5, UPT, UPT, UR23, 0x90, URZ ;  /* 0x0000009017057890 */ /* 0x000fe4000fffe0ff */
[----:B------:R-:W-:Y:S01]  /*3900*/  UISETP.NE.AND UP0, UPT, UR4, 0x4, UPT ;  /* 0x000000040400788c */ /* 0x000fe2000bf05270 */
[----:B-1----:R-:W-:Y:S02]  /*3910*/  SEL R0, RZ, 0x1, P0 ;  /* 0x00000001ff007807 */ /* 0x002fe40000000000 */
[----:B------:R-:W-:Y:S01]  /*3920*/  SEL R10, R10, RZ, P0 ;  /* 0x000000ff0a0a7207 */ /* 0x000fe20000000000 */
[----:B------:R-:W-:Y:S01]  /*3930*/  USEL UR6, URZ, 0x1, UP0 ;  /* 0x00000001ff067887 */ /* 0x000fe20008000000 */
[----:B------:R-:W-:Y:S01]  /*3940*/  LOP3.LUT R9, R9, R0, RZ, 0x3c, !PT ;  /* 0x0000000009097212 */ /* 0x000fe200078e3cff */
[----:B------:R-:W-:Y:S01]  /*3950*/  USEL UR22, UR4, URZ, UP0 ;  /* 0x000000ff04167287 */ /* 0x000fe20008000000 */
[----:B------:R1:W-:Y:S03]  /*3960*/  UTCBAR [UR5], URZ ;  /* 0x000000ff050073e9 */ /* 0x0003e600080000ff */
[----:B------:R-:W-:Y:S01]  /*3970*/  LOP3.LUT R11, R11, UR6, RZ, 0x3c, !PT ;  /* 0x000000060b0b7c12 */ /* 0x000fe2000f8e3cff */
[----:B------:R-:W-:Y:S07]  /*3980*/  @P1 BRA `(.L_x_66) ;  /* 0xfffffff800b01947 */ /* 0x000fee000383ffff */
[----:B------:R-:W2:Y:S01]  /*3990*/  S2UR UR8, SR_CgaCtaId ;  /* 0x00000000000879c3 */ /* 0x000ea20000008800 */
[----:B------:R-:W-:Y:S01]  /*39a0*/  ELECT P0, URZ, PT ;  /* 0x0000000000ff782f */ /* 0x000fe20003800000 */
[----:B------:R-:W-:Y:S01]  /*39b0*/  IMAD.MOV.U32 R0, RZ, RZ, 0x1 ;  /* 0x00000001ff007424 */ /* 0x000fe200078e00ff */
[----:B------:R-:W-:Y:S01]  /*39c0*/  UIADD3 UR17, UPT, UPT, UR17, 0xb0, URZ ;  /* 0x000000b011117890 */ /* 0x000fe2000fffe0ff */
[----:B------:R-:W-:Y:S01]  /*39d0*/  SHF.L.U32 R2, R11, 0x1f, RZ ;  /* 0x0000001f0b027819 */ /* 0x000fe200000006ff */
[----:B------:R-:W-:-:S03]  /*39e0*/  UMOV UR4, 0x40 ;  /* 0x0000004000047882 */ /* 0x000fc60000000000 */
[----:B------:R-:W-:Y:S01]  /*39f0*/  UVIRTCOUNT.DEALLOC.SMPOOL 0x80 ;  /* 0x000000800000784c */ /* 0x000fe20000000000 */
[----:B--2---:R-:W-:Y:S02]  /*3a00*/  ULEA UR8, UR8, UR4, 0x18 ;  /* 0x0000000408087291 */ /* 0x004fe4000f8ec0ff */
[----:B------:R-:W-:-:S07]  /*3a10*/  ULEA UR4, UR22, UR17, 0x3 ;  /* 0x0000001116047291 */ /* 0x000fce000f8e18ff */
[----:B------:R2:W-:Y:S02]  /*3a20*/  @P0 STS.U8 [UR8+0x1c], R0 ;  /* 0x00001c00ff000988 */ /* 0x0005e40008000008 */
[----:B------:R-:W4:Y:S02]  /*3a30*/  SYNCS.PHASECHK.TRANS64.TRYWAIT P0, [UR4], R2 ;  /* 0x00000002ff0075a7 */ /* 0x000f240008001104 */
[----:B--2-4-:R-:W-:Y:S05]  /*3a40*/  @!P0 BRA `(.L_x_67) ;  /* 0x0000004000f48947 */ /* 0x014fea0003800000 */
.L_x_132:
[----:B------:R-:W-:-:S04]  /*3a50*/  UIADD3 UR4, UPT, UPT, UR22, 0x1, URZ ;  /* 0x0000000116047890 */ /* 0x000fc8000fffe0ff */
[----:B------:R-:W-:-:S04]  /*3a60*/  UISETP.NE.AND UP0, UPT, UR4, 0x4, UPT ;  /* 0x000000040400788c */ /* 0x000fc8000bf05270 */
[----:B------:R-:W-:Y:S02]  /*3a70*/  USEL UR6, URZ, 0x1, UP0 ;  /* 0x00000001ff067887 */ /* 0x000fe40008000000 */
[----:B------:R-:W-:-:S04]  /*3a80*/  USEL UR4, UR4, URZ, UP0 ;  /* 0x000000ff04047287 */ /* 0x000fc80008000000 */
[----:B-1----:R-:W-:Y:S01]  /*3a90*/  ULEA UR5, UR4, UR17, 0x3 ;  /* 0x0000001104057291 */ /* 0x002fe2000f8e18ff */
[----:B--2---:R-:W-:-:S04]  /*3aa0*/  LOP3.LUT R2, R11, UR6, RZ, 0x3c, !PT ;  /* 0x000000060b027c12 */ /* 0x004fc8000f8e3cff */
[----:B------:R-:W-:-:S04]  /*3ab0*/  SHF.L.U32 R3, R2, 0x1f, RZ ;  /* 0x0000001f02037819 */ /* 0x000fc800000006ff */
[----:B------:R-:W1:Y:S02]  /*3ac0*/  SYNCS.PHASECHK.TRANS64.TRYWAIT P0, [UR5], R3 ;  /* 0x00000003ff0075a7 */ /* 0x000e640008001105 */
[----:B-1----:R-:W-:Y:S05]  /*3ad0*/  @!P0 BRA `(.L_x_68) ;  /* 0x0000004000e88947 */ /* 0x002fea0003800000 */
.L_x_134:
        /* <DEDUP_REMOVED lines=9> */
.L_x_136:
[----:B------:R-:W-:-:S04]  /*3b70*/  UIADD3 UR4, UPT, UPT, UR4, 0x1, URZ ;  /* 0x0000000104047890 */ /* 0x000fc8000fffe0ff */
[----:B------:R-:W-:-:S04]  /*3b80*/  UISETP.NE.AND UP0, UPT, UR4, 0x4, UPT ;  /* 0x000000040400788c */ /* 0x000fc8000bf05270 */
[----:B------:R-:W-:Y:S02]  /*3b90*/  USEL UR5, URZ, 0x1, UP0 ;  /* 0x00000001ff057887 */ /* 0x000fe40008000000 */
[----:B------:R-:W-:-:S04]  /*3ba0*/  USEL UR4, UR4, URZ, UP0 ;  /* 0x000000ff04047287 */ /* 0x000fc80008000000 */
[----:B------:R-:W-:Y:S01]  /*3bb0*/  ULEA UR4, UR4, UR17, 0x3 ;  /* 0x0000001104047291 */ /* 0x000fe2000f8e18ff */
[----:B------:R-:W-:-:S04]  /*3bc0*/  LOP3.LUT R2, R2, UR5, RZ, 0x3c, !PT ;  /* 0x0000000502027c12 */ /* 0x000fc8000f8e3cff */
[----:B------:R-:W-:-:S04]  /*3bd0*/  SHF.L.U32 R2, R2, 0x1f, RZ ;  /* 0x0000001f02027819 */ /* 0x000fc800000006ff */
[----:B------:R-:W2:Y:S02]  /*3be0*/  SYNCS.PHASECHK.TRANS64.TRYWAIT P0, [UR4], R2 ;  /* 0x00000002ff0075a7 */ /* 0x000ea40008001104 */
[----:B--2---:R-:W-:Y:S05]  /*3bf0*/  @!P0 BRA `(.L_x_70) ;  /* 0x0000004000d08947 */ /* 0x004fea0003800000 */
.L_x_138:
[----:B------:R-:W-:Y:S01]  /*3c00*/  NOP ;  /* 0x0000000000007918 */ /* 0x000fe20000000000 */
[----:B-1----:R-:W1:Y:S01]  /*3c10*/  LDS R0, [UR8+0x14] ;  /* 0x00001408ff007984 */ /* 0x002e620008000800 */
[----:B------:R-:W-:Y:S01]  /*3c20*/  ULOP3.LUT UR4, UR30, 0xffff, URZ, 0xc0, !UPT ;  /* 0x0000ffff1e047892 */ /* 0x000fe2000f8ec0ff */
[----:B------:R-:W-:Y:S01]  /*3c30*/  UMOV UR5, 0xffff ;  /* 0x0000ffff00057882 */ /* 0x000fe20000000000 */
[----:B------:R-:W-:Y:S02]  /*3c40*/  UMOV UR6, 0x1 ;  /* 0x0000000100067882 */ /* 0x000fe40000000000 */
[----:B------:R-:W-:-:S04]  /*3c50*/  USHF.R.U32.HI UR4, URZ, 0x5, UR4 ;  /* 0x00000005ff047899 */ /* 0x000fc80008011604 */
[----:B------:R-:W-:Y:S02]  /*3c60*/  USHF.L.U32 UR5, UR5, UR4, URZ ;  /* 0x0000000405057299 */ /* 0x000fe400080006ff */
[----:B------:R-:W-:-:S04]  /*3c70*/  USHF.L.U32 UR4, UR6, UR4, URZ ;  /* 0x0000000406047299 */ /* 0x000fc800080006ff */
[----:B-1----:R-:W-:-:S04]  /*3c80*/  LOP3.LUT R0, R0, UR5, RZ, 0xc0, !PT ;  /* 0x0000000500007c12 */ /* 0x002fc8000f8ec0ff */
[----:B------:R-:W-:-:S13]  /*3c90*/  ISETP.NE.AND P0, PT, R0, UR5, PT ;  /* 0x0000000500007c0c */ /* 0x000fda000bf05270 */
[----:B------:R-:W-:Y:S05]  /*3ca0*/  @P0 BRA `(.L_x_71) ;  /* 0x0000000000580947 */ /* 0x000fea0003800000 */
[----:B------:R-:W1:Y:S02]  /*3cb0*/  LDS R0, [UR8+0x18] ;  /* 0x00001808ff007984 */ /* 0x000e640008000800 */
[----:B-1----:R-:W-:-:S04]  /*3cc0*/  LOP3.LUT R0, R0, UR4, RZ, 0xc0, !PT ;  /* 0x0000000400007c12 */ /* 0x002fc8000f8ec0ff */
[----:B------:R-:W-:-:S13]  /*3cd0*/  ISETP.NE.AND P0, PT, R0, UR4, PT ;  /* 0x0000000400007c0c */ /* 0x000fda000bf05270 */
[----:B------:R-:W-:Y:S05]  /*3ce0*/  @P0 BRA `(.L_x_72) ;  /* 0x00000000003c0947 */ /* 0x000fea0003800000 */
[----:B------:R-:W1:Y:S01]  /*3cf0*/  S2R R2, SR_LANEID ;  /* 0x0000000000027919 */ /* 0x000e620000000000 */
[----:B------:R-:W-:-:S06]  /*3d00*/  ULOP3.LUT UR5, URZ, UR5, URZ, 0x33, !UPT ;  /* 0x00000005ff057292 */ /* 0x000fcc000f8e33ff */
[----:B------:R-:W-:-:S04]  /*3d10*/  IMAD.U32 R0, RZ, RZ, UR5 ;  /* 0x00000005ff007e24 */ /* 0x000fc8000f8e00ff */
[----:B------:R2:W4:Y:S02]  /*3d20*/  REDUX UR7, R0 ;  /* 0x00000000000773c4 */ /* 0x0005240000000000 */
[----:B------:R1:W-:Y:S01]  /*3d30*/  UTCATOMSWS.AND URZ, UR5 ;  /* 0x0000000500ff79e3 */ /* 0x0003e20008000000 */
[----:B--2---:R-:W-:Y:S01]  /*3d40*/  LOP3.LUT R0, RZ, UR4, RZ, 0x33, !PT ;  /* 0x00000004ff007c12 */ /* 0x004fe2000f8e33ff */
[----:B------:R-:W-:Y:S02]  /*3d50*/  VOTEU.ANY UR4, UPT, PT ;  /* 0x0000000000047886 */ /* 0x000fe400038e0100 */
[----:B------:R-:W-:Y:S02]  /*3d60*/  UFLO.U32 UR4, UR4 ;  /* 0x00000004000472bd */ /* 0x000fe400080e0000 */
[----:B------:R-:W2:Y:S04]  /*3d70*/  REDUX UR6, R0 ;  /* 0x00000000000673c4 */ /* 0x000ea80000000000 */
[----:B-1----:R-:W-:-:S02]  /*3d80*/  ISETP.EQ.U32.AND P0, PT, R2, UR4, PT ;  /* 0x0000000402007c0c */ /* 0x002fc4000bf02070 */
[----:B----4-:R-:W-:-:S11]  /*3d90*/  MOV R2, UR7 ;  /* 0x0000000700027c02 */ /* 0x010fd60008000f00 */
[----:B------:R1:W-:Y:S01]  /*3da0*/  @P0 ATOMS.AND RZ, [UR8+0x14], R2 ;  /* 0x00001402ffff098c */ /* 0x0003e2000a800008 */
[----:B--2---:R-:W-:-:S05]  /*3db0*/  IMAD.U32 R0, RZ, RZ, UR6 ;  /* 0x00000006ff007e24 */ /* 0x004fca000f8e00ff */
[----:B------:R1:W-:Y:S01]  /*3dc0*/  @P0 ATOMS.AND RZ, [UR8+0x18], R0 ;  /* 0x00001800ffff098c */ /* 0x0003e2000a800008 */
[----:B------:R-:W-:Y:S05]  /*3dd0*/  BRA `(.L_x_73) ;  /* 0x0000000000147947 */ /* 0x000fea0003800000 */
.L_x_72:
[----:B------:R-:W-:Y:S02]  /*3de0*/  MOV R2, 0x3e00 ;  /* 0x00003e0000027802 */ /* 0x000fe40000000f00 */
[----:B---3-5:R-:W-:Y:S05]  /*3df0*/  CALL.REL.NOINC `($__internal_0_$__cuda_sm10x_tcgen05_guardrail_trap_col_being_dealloced_not_returned_by_alloc) ;  /* 0x00000044002c7944 */ /* 0x028fea0003c00000 */
[----:B------:R-:W-:Y:S05]  /*3e00*/  BRA `(.L_x_73) ;  /* 0x0000000000087947 */ /* 0x000fea0003800000 */
.L_x_71:
[----:B------:R-:W-:Y:S02]  /*3e10*/  MOV R2, 0x3e30 ;  /* 0x00003e3000027802 */ /* 0x000fe40000000f00 */
[----:B---3-5:R-:W-:Y:S05]  /*3e20*/  CALL.REL.NOINC `($__internal_2_$__cuda_sm10x_tcgen05_guardrail_trap_unallocated_columns_being_dealloced) ;  /* 0x0000004400387944 */ /* 0x028fea0003c00000 */
.L_x_73:
[----:B------:R-:W-:Y:S01]  /*3e30*/  NOP ;  /* 0x0000000000007918 */ /* 0x000fe20000000000 */
[----:B------:R-:W-:Y:S05]  /*3e40*/  EXIT ;  /* 0x000000000000794d */ /* 0x000fea0003800000 */
.L_x_55:
[----:B------:R-:W-:-:S09]  /*3e50*/  UISETP.NE.OR UP0, UPT, UR17, 0x3, !UP3 ;  /* 0x000000031100788c */ /* 0x000fd2000df05670 */
[----:B------:R-:W-:Y:S05]  /*3e60*/  BRA.U UP0, `(.L_x_74) ;  /* 0x0000000d00807547 */ /* 0x000fea000b800000 */
[----:B------:R-:W2:Y:S01]  /*3e70*/  LDCU UR32, c[0x0][0x370] ;  /* 0x00006e00ff2077ac */ /* 0x000ea20008000800 */
[----:B------:R-:W3:Y:S01]  /*3e80*/  LDC.64 R16, c[0x0][0x348] ;  /* 0x0000d200ff107b82 */ /* 0x000ee20000000a00 */
[----:B------:R-:W-:Y:S02]  /*3e90*/  HFMA2 R13, -RZ, RZ, 0, 0 ;  /* 0x00000000ff0d7431 */ /* 0x000fe400000001ff */
[----:B------:R-:W-:Y:S01]  /*3ea0*/  IMAD.MOV.U32 R15, RZ, RZ, 0x1 ;  /* 0x00000001ff0f7424 */ /* 0x000fe200078e00ff */
[----:B------:R-:W2:Y:S01]  /*3eb0*/  LDCU.128 UR28, c[0x0][0xb10] ;  /* 0x00016200ff1c77ac */ /* 0x000ea20008000c00 */
[----:B------:R-:W-:Y:S01]  /*3ec0*/  IMAD.MOV.U32 R14, RZ, RZ, RZ ;  /* 0x000000ffff0e7224 */ /* 0x000fe200078e00ff */
[----:B------:R-:W-:Y:S01]  /*3ed0*/  MOV R7, 0x1000 ;  /* 0x0000100000077802 */ /* 0x000fe20000000f00 */
[----:B------:R-:W4:Y:S01]  /*3ee0*/  LDCU UR27, c[0x0][0x374] ;  /* 0x00006e80ff1b77ac */ /* 0x000f220008000800 */
[----:B------:R-:W1:Y:S01]  /*3ef0*/  LDC.64 R2, c[0x0][0x888] ;  /* 0x00022200ff027b82 */ /* 0x000e620000000a00 */
[----:B------:R-:W4:Y:S01]  /*3f00*/  LDCU UR15, c[0x0][0xb0c] ;  /* 0x00016180ff0f77ac */ /* 0x000f220008000800 */
[----:B------:R-:W3:Y:S06]  /*3f10*/  LDCU UR38, c[0x0][0xb20] ;  /* 0x00016400ff2677ac */ /* 0x000eec0008000800 */
[----:B------:R-:W1:Y:S01]  /*3f20*/  LDC.64 R4, c[0x0][0x890] ;  /* 0x00022400ff047b82 */ /* 0x000e620000000a00 */
[----:B------:R-:W3:Y:S01]  /*3f30*/  LDCU UR4, c[0x0][0xb30] ;  /* 0x00016600ff0477ac */ /* 0x000ee20008000800 */
[----:B------:R-:W-:Y:S01]  /*3f40*/  UMOV UR21, 0x400 ;  /* 0x0000040000157882 */ /* 0x000fe20000000000 */
[----:B--2---:R-:W-:-:S02]  /*3f50*/  UIMAD.WIDE.U32 UR6, UR32, UR28, URZ ;  /* 0x0000001c200672a5 */ /* 0x004fc4000f8e00ff */
[----:B----4-:R-:W-:Y:S02]  /*3f60*/  UIMAD.WIDE.U32 UR8, UR27, UR31, URZ ;  /* 0x0000001f1b0872a5 */ /* 0x010fe4000f8e00ff */
[----:B------:R-:W-:Y:S02]  /*3f70*/  ULEA UR21, UR45, UR21, 0x18 ;  /* 0x000000152d157291 */ /* 0x000fe4000f8ec0ff */
[----:B------:R-:W-:Y:S02]  /*3f80*/  UPLOP3.LUT UP3, UPT, UPT, UPT, UPT, 0x40, 0x4 ;  /* 0x000000000004789c */ /* 0x000fe40003f6e870 */
[----:B------:R-:W-:Y:S01]  /*3f90*/  UIADD3 UR33, UPT, UPT, UR21, 0x48, URZ ;  /* 0x0000004815217890 */ /* 0x000fe2000fffe0ff */
[----:B------:R-:W-:Y:S01]  /*3fa0*/  UMOV UR6, UR7 ;  /* 0x0000000700067c82 */ /* 0x000fe20008000000 */
[----:B------:R-:W-:Y:S01]  /*3fb0*/  UMOV UR34, UR9 ;  /* 0x0000000900227c82 */ /* 0x000fe20008000000 */
[----:B------:R-:W-:Y:S02]  /*3fc0*/  UISETP.GE.AND UP0, UPT, UR42, 0x1, UPT ;  /* 0x000000012a00788c */ /* 0x000fe4000bf06270 */
[----:B------:R-:W-:Y:S01]  /*3fd0*/  UISETP.NE.AND UP4, UPT, UR42, 0x1, UPT ;  /* 0x000000012a00788c */ /* 0x000fe2000bf85270 */
[----:B------:R-:W2:Y:S01]  /*3fe0*/  LDCU.64 UR22, c[0x0][0xb28] ;  /* 0x00016500ff1677ac */ /* 0x000ea20008000a00 */
[----:B------:R-:W-:-:S02]  /*3ff0*/  UISETP.NE.AND UP6, UPT, UR15, 0x1, UPT ;  /* 0x000000010f00788c */ /* 0x000fc4000bfc5270 */
[----:B------:R-:W-:Y:S02]  /*4000*/  UISETP.NE.AND UP5, UPT, UR30, 0x1, UPT ;  /* 0x000000011e00788c */ /* 0x000fe4000bfa5270 */
[----:B------:R-:W-:Y:S02]  /*4010*/  UIADD3 UR17, UPT, UPT, UR21, 0x40, URZ ;  /* 0x0000004015117890 */ /* 0x000fe4000fffe0ff */
[----:B------:R-:W-:Y:S02]  /*4020*/  UPRMT UR33, UR45, 0x654, UR33 ;  /* 0x000006542d217896 */ /* 0x000fe40008000021 */
[----:B------:R-:W-:Y:S02]  /*4030*/  USHF.R.U32.HI UR35, URZ, UR29, UR6 ;  /* 0x0000001dff237299 */ /* 0x000fe40008011606 */
[----:B---3--:R-:W-:Y:S02]  /*4040*/  USHF.R.U32.HI UR34, URZ, UR38, UR34 ;  /* 0x00000026ff227299 */ /* 0x008fe40008011622 */
[----:B------:R-:W-:-:S11]  /*4050*/  UISETP.NE.AND UP2, UPT, UR4, 0x1, UPT ;  /* 0x000000010400788c */ /* 0x000fd6000bf45270 */
.L_x_83:
[C---:B------:R-:W-:Y:S02]  /*4060*/  LEA R12, R14.reuse, UR21, 0x3 ;  /* 0x000000150e0c7c11 */ /* 0x040fe4000f8e18ff */
[----:B------:R-:W-:Y:S02]  /*4070*/  SHF.L.U32 R0, R13, 0x1f, RZ ;  /* 0x0000001f0d007819 */ /* 0x000fe400000006ff */
[----:B------:R-:W-:Y:S02]  /*4080*/  LEA R8, R14, UR21, 0x4 ;  /* 0x000000150e087c11 */ /* 0x000fe4000f8e20ff */
[----:B---3--:R-:W3:Y:S02]  /*4090*/  SYNCS.PHASECHK.TRANS64.TRYWAIT P0, [R12+URZ+0x70], R0 ;  /* 0x000070000c0075a7 */ /* 0x008ee400080011ff */
[----:B---3--:R-:W-:Y:S05]  /*40a0*/  @!P0 BRA `(.L_x_75) ;  /* 0x0000003c00bc8947 */ /* 0x008fea0003800000 */
.L_x_139:
[----:B------:R-:W4:Y:S01]  /*40b0*/  LDS.128 R8, [R8+0x100] ;  /* 0x0001000008087984 */ /* 0x000f220000000c00 */
[----:B------:R-:W-:Y:S01]  /*40c0*/  UISETP.GE.AND UP0, UPT, UR42, 0x1, UPT ;  /* 0x000000012a00788c */ /* 0x000fe2000bf06270 */
[----:B------:R-:W-:Y:S01]  /*40d0*/  @!PT LDS RZ, [RZ] ;  /* 0x00000000fffff984 */ /* 0x000fe20000000800 */
[----:B------:R-:W-:Y:S01]  /*40e0*/  @!PT LDS RZ, [RZ] ;  /* 0x00000000fffff984 */ /* 0x000fe20000000800 */
[----:B------:R-:W-:Y:S01]  /*40f0*/  @!PT LDS RZ, [RZ] ;  /* 0x00000000fffff984 */ /* 0x000fe20000000800 */
[----:B------:R-:W-:Y:S01]  /*4100*/  @!PT LDS RZ, [RZ] ;  /* 0x00000000fffff984 */ /* 0x000fe20000000800 */
[----:B------:R1:W-:Y:S06]  /*4110*/  MEMBAR.ALL.CTA ;  /* 0x0000000000007992 */ /* 0x0003ec0000008000 */
[----:B-1----:R-:W1:Y:S01]  /*4120*/  FENCE.VIEW.ASYNC.S ;  /* 0x00000000000073c6 */ /* 0x002e620000000000 */
[----:B----4-:R-:W-:Y:S11]  /*4130*/  LOP3.LUT P0, RZ, R10, 0x1, RZ, 0xc0, !PT ;  /* 0x000000010aff7812 */ /* 0x010ff6000780c0ff */
[----:B------:R-:W-:Y:S02]  /*4140*/  @!UPT UIADD3 URZ, UPT, UPT, URZ, URZ, URZ ;  /* 0x000000fffffff290 */ /* 0x000fe4000fffe0ff */
[----:B-1----:R-:W-:Y:S01]  /*4150*/  VOTEU.ANY UP1, P0 ;  /* 0x0000000000ff7886 */ /* 0x002fe20000020100 */
[----:B------:R-:W-:Y:S11]  /*4160*/  PLOP3.LUT P0, PT, PT, PT, UP1, 0x80, 0x8 ;  /* 0x000000000008781c */ /* 0x000ff60003f0f018 */
[----:B------:R-:W-:Y:S02]  /*4170*/  @!UPT UIADD3 URZ, UPT, UPT, URZ, URZ, URZ ;  /* 0x000000fffffff290 */ /* 0x000fe4000fffe0ff */
[----:B---3--:R-:W-:Y:S02]  /*4180*/  @P0 SHF.R.U32.HI R0, RZ, 0x10, R9 ;  /* 0x00000010ff000819 */ /* 0x008fe40000011609 */
[----:B------:R-:W-:Y:S02]  /*4190*/  @P0 MOV R6, R8 ;  /* 0x0000000800060202 */ /* 0x000fe40000000f00 */
[----:B------:R-:W-:Y:S01]  /*41a0*/  @P0 R2UR UR4, R0 ;  /* 0x00000000000402ca */ /* 0x000fe200000e0000 */
[----:B------:R-:W-:Y:S01]  /*41b0*/  VIADD R0, R12, 0x80 ;  /* 0x000000800c007836 */ /* 0x000fe20000000000 */
[----:B------:R-:W-:Y:S02]  /*41c0*/  @P0 LOP3.LUT R8, R9, 0xffff, RZ, 0xc0, !PT ;  /* 0x0000ffff09080812 */ /* 0x000fe400078ec0ff */
[----:B------:R-:W-:Y:S02]  /*41d0*/  @P0 R2UR UR6, R6 ;  /* 0x00000000060602ca */ /* 0x000fe400000e0000 */
[----:B------:R-:W-:Y:S02]  /*41e0*/  PRMT R0, RZ, 0x654, R0 ;  /* 0x00000654ff007816 */ /* 0x000fe40000000000 */
[----:B------:R-:W-:Y:S02]  /*41f0*/  @P0 R2UR UR5, R8 ;  /* 0x00000000080502ca */ /* 0x000fe400000e0000 */
[----:B------:R1:W-:Y:S03]  /*4200*/  SYNCS.ARRIVE.TRANS64.RED.A1T0 RZ, [R0+URZ], RZ ;  /* 0x000000ff00ff79a7 */ /* 0x0003e600081004ff */
[----:B------:R-:W-:Y:S04]  /*4210*/  @UP1 UMOV UR26, UR4 ;  /* 0x00000004001a1c82 */ /* 0x000fe80008000000 */
[----:B------:R-:W-:Y:S04]  /*4220*/  @UP1 UMOV UR14, UR6 ;  /* 0x00000006000e1c82 */ /* 0x000fe80008000000 */
[----:B------:R-:W-:Y:S01]  /*4230*/  @UP1 UMOV UR13, UR5 ;  /* 0x00000005000d1c82 */ /* 0x000fe20008000000 */
[----:B------:R-:W-:Y:S05]  /*4240*/  BRA.U !UP0, `(.L_x_76) ;  /* 0x0000000108a47547 */ /* 0x000fea000b800000 */
[----:B------:R-:W-:Y:S02]  /*4250*/  UIMAD.WIDE.U32 UR8, UR13, UR31, URZ ;  /* 0x0000001f0d0872a5 */ /* 0x000fe4000f8e00ff */
[----:B------:R-:W-:Y:S02]  /*4260*/  UIMAD.WIDE.U32 UR10, UR14, UR28, URZ ;  /* 0x0000001c0e0a72a5 */ /* 0x000fe4000f8e00ff */
[----:B------:R-:W-:Y:S02]  /*4270*/  USEL UR4, UR27, UR34, !UP5 ;  /* 0x000000221b047287 */ /* 0x000fe4000e800000 */
[----:B------:R-:W-:Y:S02]  /*4280*/  USEL UR7, UR32, UR35, !UP6 ;  /* 0x0000002320077287 */ /* 0x000fe4000f000000 */
[----:B--2---:R-:W-:Y:S02]  /*4290*/  UIMAD.WIDE.U32 UR18, UR4, UR22, URZ ;  /* 0x00000016041272a5 */ /* 0x004fe4000f8e00ff */
[----:B------:R-:W-:Y:S01]  /*42a0*/  UIMAD.WIDE.U32 UR24, UR7, UR22, URZ ;  /* 0x00000016071872a5 */ /* 0x000fe2000f8e00ff */
[----:B------:R-:W-:Y:S02]  /*42b0*/  UMOV UR5, UR9 ;  /* 0x0000000900057c82 */ /* 0x000fe40008000000 */
[----:B------:R-:W-:Y:S03]  /*42c0*/  USHF.R.U32.HI UR6, URZ, UR38, UR5 ;  /* 0x00000026ff067299 */ /* 0x000fe60008011605 */
[----:B------:R-:W-:Y:S01]  /*42d0*/  UMOV UR5, UR11 ;  /* 0x0000000b00057c82 */ /* 0x000fe20008000000 */
[----:B------:R-:W-:Y:S02]  /*42e0*/  USEL UR6, UR13, UR6, !UP5 ;  /* 0x000000060d067287 */ /* 0x000fe4000e800000 */
[----:B------:R-:W-:Y:S02]  /*42f0*/  USHF.R.U32.HI UR8, URZ, UR29, UR5 ;  /* 0x0000001dff087299 */ /* 0x000fe40008011605 */
[----:B------:R-:W-:Y:S01]  /*4300*/  UIMAD.WIDE.U32 UR10, UR6, UR22, URZ ;  /* 0x00000016060a72a5 */ /* 0x000fe2000f8e00ff */
[----:B------:R-:W-:Y:S02]  /*4310*/  UMOV UR5, UR19 ;  /* 0x0000001300057c82 */ /* 0x000fe40008000000 */
[----:B------:R-:W-:Y:S03]  /*4320*/  @UP4 USHF.R.U32.HI UR4, URZ, UR23, UR5 ;  /* 0x00000017ff044299 */ /* 0x000fe60008011605 */
[----:B------:R-:W-:Y:S01]  /*4330*/  UMOV UR5, UR25 ;  /* 0x0000001900057c82 */ /* 0x000fe20008000000 */
[----:B------:R-:W-:Y:S02]  /*4340*/  UIMAD UR4, UR42, UR4, URZ ;  /* 0x000000042a0472a4 */ /* 0x000fe4000f8e02ff */
[----:B------:R-:W-:Y:S02]  /*4350*/  @UP4 USHF.R.U32.HI UR7, URZ, UR23, UR5 ;  /* 0x00000017ff074299 */ /* 0x000fe40008011605 */
[----:B------:R-:W-:Y:S02]  /*4360*/  USEL UR5, UR14, UR8, !UP6 ;  /* 0x000000080e057287 */ /* 0x000fe4000f000000 */
[----:B------:R-:W-:Y:S02]  /*4370*/  UIMAD UR8, UR42, UR7, URZ ;  /* 0x000000072a0872a4 */ /* 0x000fe4000f8e02ff */
[----:B------:R-:W-:Y:S03]  /*4380*/  UISETP.GE.AND UP0, UPT, UR6, UR4, UPT ;  /* 0x000000040600728c */ /* 0x000fe6000bf06270 */
[----:B------:R-:W-:Y:S01]  /*4390*/  UMOV UR4, UR11 ;  /* 0x0000000b00047c82 */ /* 0x000fe20008000000 */
[----:B------:R-:W-:Y:S02]  /*43a0*/  UISETP.GE.OR UP0, UPT, UR5, UR8, UP0 ;  /* 0x000000080500728c */ /* 0x000fe40008706670 */
[----:B------:R-:W-:Y:S02]  /*43b0*/  USHF.R.U32.HI UR4, URZ, UR23, UR4 ;  /* 0x00000017ff047299 */ /* 0x000fe40008011604 */
[----:B------:R-:W-:Y:S02]  /*43c0*/  UIMAD.WIDE.U32 UR8, UR5, UR22, URZ ;  /* 0x00000016050872a5 */ /* 0x000fe4000f8e00ff */
[----:B------:R-:W-:Y:S04]  /*43d0*/  USEL UR10, UR6, UR4, !UP4 ;  /* 0x00000004060a7287 */ /* 0x000fe8000e000000 */
[----:B------:R-:W-:Y:S01]  /*43e0*/  UIADD3 UR11, UPT, UPT, -UR10, URZ, URZ ;  /* 0x000000ff0a0b7290 */ /* 0x000fe2000fffe1ff */
[----:B------:R-:W-:Y:S02]  /*43f0*/  @!UP0 UMOV UR4, UR9 ;  /* 0x0000000900048c82 */ /* 0x000fe40008000000 */
[----:B------:R-:W-:Y:S02]  /*4400*/  @!UP0 USHF.R.U32.HI UR4, URZ, UR23, UR4 ;  /* 0x00000017ff048299 */ /* 0x000fe40008011604 */
[----:B------:R-:W-:Y:S02]  /*4410*/  UIMAD UR8, UR42, UR11, UR6 ;  /* 0x0000000b2a0872a4 */ /* 0x000fe4000f8e0206 */
[----:B------:R-:W-:Y:S04]  /*4420*/  @!UP0 USEL UR4, UR5, UR4, !UP4 ;  /* 0x0000000405048287 */ /* 0x000fe8000e000000 */
[----:B------:R-:W-:Y:S02]  /*4430*/  @!UP0 UIMAD UR8, UR7, UR8, UR4 ;  /* 0x00000008070882a4 */ /* 0x000fe4000f8e0204 */
[----:B------:R-:W-:Y:S02]  /*4440*/  @!UP0 UIADD3 UR9, UPT, UPT, UR10, -UR4, URZ ;  /* 0x800000040a098290 */ /* 0x000fe4000fffe0ff */
[----:B------:R-:W-:Y:S02]  /*4450*/  UIADD3 UR4, UPT, UPT, -UR5, URZ, URZ ;  /* 0x000000ff05047290 */ /* 0x000fe4000fffe1ff */
[----:B------:R-:W-:Y:S02]  /*4460*/  UIADD3 UR7, UPT, UPT, -UR6, URZ, URZ ;  /* 0x000000ff06077290 */ /* 0x000fe4000fffe1ff */
[----:B------:R-:W-:Y:S02]  /*4470*/  @!UP0 UIMAD UR6, UR9, UR42, UR5 ;  /* 0x0000002a090682a4 */ /* 0x000fe4000f8e0205 */
[----:B------:R-:W-:Y:S02]  /*4480*/  UIMAD UR14, UR15, UR4, UR14 ;  /* 0x000000040f0e72a4 */ /* 0x000fe4000f8e020e */
[----:B------:R-:W-:Y:S01]  /*4490*/  UIMAD UR13, UR30, UR7, UR13 ;  /* 0x000000071e0d72a4 */ /* 0x000fe2000f8e020d */
[----:B------:R-:W-:Y:S02]  /*44a0*/  @!UP0 UMOV UR5, UR8 ;  /* 0x0000000800058c82 */ /* 0x000fe40008000000 */
[----:B------:R-:W-:Y:S02]  /*44b0*/  UIMAD UR14, UR5, UR15, UR14 ;  /* 0x0000000f050e72a4 */ /* 0x000fe4000f8e020e */
[----:B------:R-:W-:Y:S11]  /*44c0*/  UIMAD UR13, UR6, UR30, UR13 ;  /* 0x0000001e060d72a4 */ /* 0x000ff6000f8e020d */
[----:B------:R-:W-:Y:S01]  /*44d0*/  @!UPT UIADD3 URZ, UPT, UPT, URZ, URZ, URZ ;  /* 0x000000fffffff290 */ /* 0x000fe2000fffe0ff */
.L_x_76:
[----:B------:R-:W3:Y:S01]  /*44e0*/  @!UP2 LDCU.128 UR8, c[0x0][0xb10] ;  /* 0x00016200ff08a7ac */ /* 0x000ee20008000c00 */
[C---:B------:R-:W-:Y:S02]  /*44f0*/  ISETP.NE.U32.AND P1, PT, R4.reuse, RZ, PT ;  /* 0x000000ff0400720c */ /* 0x040fe40003f25070 */
[----:B------:R-:W-:Y:S02]  /*4500*/  ISETP.NE.U32.AND P0, PT, R4, RZ, PT ;  /* 0x000000ff0400720c */ /* 0x000fe40003f05070 */
[C---:B------:R-:W-:Y:S02]  /*4510*/  ISETP.NE.AND.EX P1, PT, R5.reuse, RZ, PT, P1 ;  /* 0x000000ff0500720c */ /* 0x040fe40003f25310 */
[----:B------:R-:W-:Y:S01]  /*4520*/  ISETP.NE.AND.EX P0, PT, R5, RZ, PT, P0 ;  /* 0x000000ff0500720c */ /* 0x000fe20003f05300 */
[----:B------:R-:W4:Y:S01]  /*4530*/  @!UP2 LDCU UR5, c[0x0][0xb0c] ;  /* 0x00016180ff05a7ac */ /* 0x000f220008000800 */
[----:B------:R-:W-:Y:S01]  /*4540*/  SHF.L.U32 R9, R15, 0x1f, RZ ;  /* 0x0000001f0f097819 */ /* 0x000fe200000006ff */
[----:B------:R-:W-:Y:S02]  /*4550*/  USHF.L.U32 UR19, UR16, 0x6, URZ ;  /* 0x0000000610137899 */ /* 0x000fe400080006ff */
[----:B------:R-:W-:Y:S02]  /*4560*/  USHF.L.U32 UR18, UR20, 0x7, URZ ;  /* 0x0000000714127899 */ /* 0x000fe400080006ff */
[----:B---3--:R-:W-:Y:S07]  /*4570*/  UIMAD.WIDE.U32 UR6, UR14, UR8, URZ ;  /* 0x000000080e0672a5 */ /* 0x008fee000f8e00ff */
[----:B------:R-:W-:Y:S01]  /*4580*/  @!UP2 UMOV UR4, UR7 ;  /* 0x000000070004ac82 */ /* 0x000fe20008000000 */
[----:B----4-:R-:W-:Y:S02]  /*4590*/  @!UP2 UISETP.NE.AND UP0, UPT, UR5, 0x1, UPT ;  /* 0x000000010500a88c */ /* 0x010fe4000bf05270 */
[----:B------:R-:W-:Y:S02]  /*45a0*/  @!UP2 USHF.R.U32.HI UR4, URZ, UR9, UR4 ;  /* 0x00000009ff04a299 */ /* 0x000fe40008011604 */
[----:B------:R-:W-:Y:S02]  /*45b0*/  UIMAD.WIDE.U32 UR6, UR13, UR11, URZ ;  /* 0x0000000b0d0672a5 */ /* 0x000fe4000f8e00ff */
[----:B------:R-:W-:Y:S02]  /*45c0*/  @!UP2 USEL UR8, UR14, UR4, !UP0 ;  /* 0x000000040e08a287 */ /* 0x000fe4000c000000 */
[----:B------:R-:W-:Y:S03]  /*45d0*/  @!UP2 UISETP.NE.AND UP0, UPT, UR10, 0x1, UPT ;  /* 0x000000010a00a88c */ /* 0x000fe6000bf05270 */
[----:B------:R-:W-:Y:S02]  /*45e0*/  @!UP2 UMOV UR6, UR7 ;  /* 0x000000070006ac82 */ /* 0x000fe40008000000 */
[----:B------:R-:W3:Y:S02]  /*45f0*/  @!UP2 LDCU UR4, c[0x0][0xb20] ;  /* 0x00016400ff04a7ac */ /* 0x000ee40008000800 */
[----:B---3--:R-:W-:Y:S04]  /*4600*/  @!UP2 USHF.R.U32.HI UR6, URZ, UR4, UR6 ;  /* 0x00000004ff06a299 */ /* 0x008fe80008011606 */
[----:B------:R-:W-:Y:S04]  /*4610*/  @!UP2 USEL UR6, UR13, UR6, !UP0 ;  /* 0x000000060d06a287 */ /* 0x000fe8000c000000 */
[----:B------:R-:W-:Y:S02]  /*4620*/  @!UP2 UIADD3 UR4, UPT, UPT, -UR8, UR6, URZ ;  /* 0x000000060804a290 */ /* 0x000fe4000fffe1ff */
[----:B------:R-:W-:Y:S02]  /*4630*/  @!UP2 UIADD3 UR6, UPT, UPT, UR8, -UR6, URZ ;  /* 0x800000060806a290 */ /* 0x000fe4000fffe0ff */
[----:B------:R-:W-:Y:S02]  /*4640*/  @!UP2 UIMAD UR14, UR4, UR5, UR14 ;  /* 0x00000005040ea2a4 */ /* 0x000fe4000f8e020e */
[----:B------:R-:W-:Y:S01]  /*4650*/  @!UP2 UIMAD UR13, UR6, UR10, UR13 ;  /* 0x0000000a060da2a4 */ /* 0x000fe2000f8e020d */
[----:B------:R-:W-:Y:S11]  /*4660*/  BRA.U UP3, `(.L_x_77) ;  /* 0x0000000103107547 */ /* 0x000ff6000b800000 */
[----:B------:R-:W-:Y:S04]  /*4670*/  MOV R6, UR37 ;  /* 0x0000002500067c02 */ /* 0x000fe80008000f00 */
[----:B------:R-:W-:Y:S04]  /*4680*/  SHF.L.U32 R6, R6, 0x1f, RZ ;  /* 0x0000001f06067819 */ /* 0x000fe800000006ff */
[----:B------:R-:W3:Y:S02]  /*4690*/  SYNCS.PHASECHK.TRANS64.TRYWAIT P2, [UR21+0x68], R6 ;  /* 0x00006806ff0075a7 */ /* 0x000ee40008041115 */
[----:B---3--:R-:W-:Y:S05]  /*46a0*/  @!P2 BRA `(.L_x_78) ;  /* 0x000000380050a947 */ /* 0x008fea0003800000 */
.L_x_77:
[----:B------:R-:W-:Y:S05]  /*46b0*/  @!P1 BRA `(.L_x_79) ;  /* 0x0000000000309947 */ /* 0x000fea0003800000 */
[----:B------:R-:W-:Y:S01]  /*46c0*/  ISETP.NE.U32.AND P1, PT, R2, RZ, PT ;  /* 0x000000ff0200720c */ /* 0x000fe20003f25070 */
[----:B------:R-:W3:Y:S01]  /*46d0*/  LDCU.64 UR4, c[0x0][0x358] ;  /* 0x00006b00ff0477ac */ /* 0x000ee20008000a00 */
[----:B------:R-:W-:Y:S02]  /*46e0*/  IMAD.MOV.U32 R74, RZ, RZ, 0x1 ;  /* 0x00000001ff4a7424 */ /* 0x000fe400078e00ff */
[----:B------:R-:W-:Y:S11]  /*46f0*/  ISETP.NE.AND.EX P1, PT, R3, RZ, PT, P1 ;  /* 0x000000ff0300720c */ /* 0x000ff60003f25310 */
[----:B------:R-:W-:Y:S02]  /*4700*/  @!UPT UIADD3 URZ, UPT, UPT, URZ, URZ, URZ ;  /* 0x000000fffffff290 */ /* 0x000fe4000fffe0ff */
[----:B------:R-:W4:Y:S01]  /*4710*/  @P1 LDC.64 R10, c[0x0][0x888] ;  /* 0x00022200ff0a1b82 */ /* 0x000f220000000a00 */
[----:B-1----:R-:W-:Y:S04]  /*4720*/  @P1 IMAD R0, R4, UR36, RZ ;  /* 0x0000002404001c24 */ /* 0x002fe8000f8e02ff */
[----:B----4-:R-:W-:Y:S04]  /*4730*/  @P1 IMAD.WIDE R10, R0, 0x4, R10 ;  /* 0x00000004000a1825 */ /* 0x010fe800078e020a */
[----:B------:R-:W-:Y:S01]  /*4740*/  HFMA2 R0, -RZ, RZ, 0, 5.9604644775390625e-08 ;  /* 0x00000001ff007431 */ /* 0x000fe200000001ff */
[----:B---3-5:R3:W5:Y:S04]  /*4750*/  @P1 LDG.E R40, desc[UR4][R10.64] ;  /* 0x000000040a281981 */ /* 0x028768000c1e1900 */
[----:B------:R-:W-:Y:S01]  /*4760*/  @!P1 PRMT R74, R0, 0x7610, R74 ;  /* 0x00007610004a9816 */ /* 0x000fe2000000004a */
[----:B---3--:R-:W4:Y:S06]  /*4770*/  @!P1 LDC R40, c[0x0][0x880] ;  /* 0x00022000ff289b82 */ /* 0x008f2c0000000800 */
.L_x_79:
[----:B----45:R-:W-:Y:S01]  /*4780*/  @!P0 ISETP.EQ.AND P1, PT, R40, RZ, PT ;  /* 0x000000ff2800820c */ /* 0x030fe20003f22270 */
[----:B------:R-:W-:Y:S01]  /*4790*/  @!UPT UIADD3 URZ, UPT, UPT, URZ, URZ, URZ ;  /* 0x000000fffffff290 */ /* 0x000fe2000fffe0ff */
[----:B------:R-:W-:Y:S11]  /*47a0*/  @!P0 BRA `(.L_x_80) ;  /* 0x0000000000188947 */ /* 0x000ff60003800000 */
[----:B------:R-:W-:Y:S02]  /*47b0*/  LOP3.LUT P0, RZ, R74, 0xff, RZ, 0xc0, !PT ;  /* 0x000000ff4aff7812 */ /* 0x000fe4000780c0ff */
[----:B------:R-:W-:Y:S04]  /*47c0*/  ISETP.NE.U32.AND P1, PT, R2, RZ, PT ;  /* 0x000000ff0200720c */ /* 0x000fe80003f25070 */
[----:B------:R-:W-:Y:S04]  /*47d0*/  ISETP.NE.AND.EX P1, PT, R3, RZ, PT, P1 ;  /* 0x000000ff0300720c */ /* 0x000fe80003f25310 */
[----:B------:R-:W-:Y:S03]  /*47e0*/  PLOP3.LUT P1, PT, P1, PT, PT, 0x8, 0x80 ;  /* 0x000000000080781c */ /* 0x000fe60000f2e170 */
[----:B------:R-:W-:Y:S11]  /*47f0*/  @P0 ISETP.EQ.AND P1, PT, R40, RZ, PT ;  /* 0x000000ff2800020c */ /* 0x000ff60003f22270 */
[----:B------:R-:W-:Y:S02]  /*4800*/  @!UPT UIADD3 URZ, UPT, UPT, URZ, URZ, URZ ;  /* 0x000000fffffff290 */ /* 0x000fe4000fffe0ff */
.L_x_80:
[----:B------:R-:W3:Y:S01]  /*4810*/  SYNCS.PHASECHK.TRANS64.TRYWAIT P2, [UR21+0x50], R9 ;  /* 0x00005009ff0075a7 */ /* 0x000ee20008041115 */
[----:B------:R-:W-:Y:S04]  /*4820*/  ELECT P0, URZ, PT ;  /* 0x0000000000ff782f */ /* 0x000fe80003800000 */
[----:B------:R-:W-:Y:S11]  /*4830*/  PLOP3.LUT P1, PT, P1, P0, PT, 0xf2, 0x2f ;  /* 0x00000000002f781c */ /* 0x000ff60000f21e72 */
[----:B------:R-:W-:Y:S02]  /*4840*/  @!UPT UIADD3 URZ, UPT, UPT, URZ, URZ, URZ ;  /* 0x000000fffffff290 */ /* 0x000fe4000fffe0ff */
[----:B------:R-:W-:Y:S05]  /*4850*/  @!P1 IADD3 R8, P0, PT, R16, 0x580, RZ ;  /* 0x0000058010089810 */ /* 0x000fea0007f1e0ff */
[----:B-1----:R-:W-:Y:S01]  /*4860*/  @!P1 IMAD.X R6, RZ, RZ, R17, P0 ;  /* 0x000000ffff069224 */ /* 0x002fe200000e0611 */
[----:B---3--:R-:W-:Y:S07]  /*4870*/  @!P2 BRA `(.L_x_81) ;  /* 0x0000003400f4a947 */ /* 0x008fee0003800000 */
.L_x_142:
[----:B------:R-:W-:Y:S01]  /*4880*/  @!P1 R2UR UR5, R8 ;  /* 0x00000000080592ca */ /* 0x000fe200000e0000 */
[----:B------:R-:W-:Y:S01]  /*4890*/  VOTEU.ALL UP0, P1 ;  /* 0x0000000000ff7886 */ /* 0x000fe20000800000 */
[----:B------:R-:W-:Y:S01]  /*48a0*/  @!P1 R2UR UR4, R6 ;  /* 0x00000000060492ca */ /* 0x000fe200000e0000 */
[----:B-1----:R-:W-:Y:S01]  /*48b0*/  @!P1 IMAD.MOV.U32 R0, RZ, RZ, 0x1000 ;  /* 0x00001000ff009424 */ /* 0x002fe200078e00ff */
[----:B------:R-:W-:Y:S01]  /*48c0*/  UMOV UR8, 0x0 ;  /* 0x0000000000087882 */ /* 0x000fe20000000000 */
[----:B------:R-:W-:Y:S01]  /*48d0*/  UMOV UR9, 0x10000000 ;  /* 0x1000000000097882 */ /* 0x000fe20000000000 */
[----:B------:R-:W-:Y:S01]  /*48e0*/  @!UP0 UIADD3 UR16, UPT, UPT, UR21, 0x200, URZ ;  /* 0x0000020015108890 */ /* 0x000fe2000fffe0ff */
[----:B------:R-:W-:Y:S01]  /*48f0*/  VIADD R14, R14, 0x1 ;  /* 0x000000010e0e7836 */ /* 0x000fe20000000000 */
[----:B------:R-:W-:Y:S01]  /*4900*/  VOTEU.ALL UP0, P1 ;  /* 0x0000000000ff7886 */ /* 0x000fe20000800000 */
[----:B------:R-:W-:Y:S01]  /*4910*/  UMOV UR20, UR36 ;  /* 0x0000002400147c82 */ /* 0x000fe20008000000 */
[----:B------:R-:W-:Y:S03]  /*4920*/  UPRMT UR6, UR45, 0x654, UR17 ;  /* 0x000006542d067896 */ /* 0x000fe60008000011 */
[----:B------:R-:W-:Y:S02]  /*4930*/  IMAD.U32 R10, RZ, RZ, UR5 ;  /* 0x00000005ff0a7e24 */ /* 0x000fe4000f8e00ff */
[----:B------:R-:W-:Y:S03]  /*4940*/  IMAD.U32 R11, RZ, RZ, UR4 ;  /* 0x00000004ff0b7e24 */ /* 0x000fe6000f8e00ff */
[----:B------:R-:W-:Y:S02]  /*4950*/  @!P1 R2UR UR4, R10 ;  /* 0x000000000a0492ca */ /* 0x000fe400000e0000 */
[----:B------:R-:W-:Y:S11]  /*4960*/  @!P1 R2UR UR5, R11 ;  /* 0x000000000b0592ca */ /* 0x000ff600000e0000 */
[----:B------:R-:W-:Y:S02]  /*4970*/  @!UPT UIADD3 URZ, UPT, UPT, URZ, URZ, URZ ;  /* 0x000000fffffff290 */ /* 0x000fe4000fffe0ff */
[----:B------:R1:W-:Y:S01]  /*4980*/  @!UP0 UTMALDG.3D [UR16], [UR4], desc[UR8] ;  /* 0x00000810040085b4 */ /* 0x0003e20008011000 */
[----:B------:R1:W-:Y:S01]  /*4990*/  @!P1 SYNCS.ARRIVE.TRANS64.RED.A0TR RZ, [UR21+0x40], R0 ;  /* 0x00004000ffff99a7 */ /* 0x0003e20008300415 */
[----:B------:R-:W-:Y:S01]  /*49a0*/  SYNCS.ARRIVE.TRANS64.RED.A1T0 RZ, [UR6], RZ ;  /* 0x000000ffffff79a7 */ /* 0x000fe20008100406 */
[----:B------:R-:W3:Y:S02]  /*49b0*/  SYNCS.PHASECHK.TRANS64.TRYWAIT P0, [UR21+0x58], R9 ;  /* 0x00005809ff0075a7 */ /* 0x000ee40008001115 */
[----:B-1-3--:R-:W-:Y:S05]  /*49c0*/  @!P0 BRA `(.L_x_82) ;  /* 0x0000003400b88947 */ /* 0x00afea0003800000 */
.L_x_144:
[----:B------:R-:W-:Y:S01]  /*49d0*/  @!P1 IADD3 R6, P0, PT, R16, 0x580, RZ ;  /* 0x0000058010069810 */ /* 0x000fe20007f1e0ff */
[----:B------:R-:W-:Y:S01]  /*49e0*/  VOTEU.ALL UP0, P1 ;  /* 0x0000000000ff7886 */ /* 0x000fe20000800000 */
[----:B------:R-:W-:Y:S01]  /*49f0*/  UMOV UR6, 0x0 ;  /* 0x0000000000067882 */ /* 0x000fe20000000000 */
[----:B------:R-:W-:Y:S01]  /*4a00*/  UMOV UR7, 0x10000000 ;  /* 0x1000000000077882 */ /* 0x000fe20000000000 */
[----:B------:R-:W-:Y:S01]  /*4a10*/  @!P1 R2UR UR5, R6 ;  /* 0x00000000060592ca */ /* 0x000fe200000e0000 */
[----:B-1----:R-:W-:Y:S01]  /*4a20*/  @!P1 IMAD.X R0, RZ, RZ, R17, P0 ;  /* 0x000000ffff009224 */ /* 0x002fe200000e0611 */
[----:B------:R-:W-:Y:S01]  /*4a30*/  @!UP0 UIADD3 UR10, UPT, UPT, UR18, 0x40, URZ ;  /* 0x00000040120a8890 */ /* 0x000fe2000fffe0ff */
[----:B------:R-:W-:Y:S01]  /*4a40*/  R2UR UR16, R76 ;  /* 0x000000004c1072ca */ /* 0x000fe200000e0000 */
[----:B------:R-:W-:Y:S01]  /*4a50*/  @!UP0 UIADD3 UR8, UPT, UPT, UR21, 0x1200, URZ ;  /* 0x0000120015088890 */ /* 0x000fe2000fffe0ff */
[----:B------:R-:W-:Y:S01]  /*4a60*/  ISETP.NE.AND P0, PT, R14, 0x2, PT ;  /* 0x000000020e00780c */ /* 0x000fe20003f05270 */
[----:B------:R-:W-:Y:S01]  /*4a70*/  @!UP0 UIADD3 UR9, UPT, UPT, UR21, 0x48, URZ ;  /* 0x0000004815098890 */ /* 0x000fe2000fffe0ff */
[----:B------:R-:W-:Y:S01]  /*4a80*/  @!P1 R2UR UR4, R0 ;  /* 0x00000000000492ca */ /* 0x000fe200000e0000 */
[----:B------:R-:W-:Y:S01]  /*4a90*/  VOTEU.ALL UP0, P1 ;  /* 0x0000000000ff7886 */ /* 0x000fe20000800000 */
[----:B------:R-:W-:Y:S01]  /*4aa0*/  UMOV UR11, UR19 ;  /* 0x00000013000b7c82 */ /* 0x000fe20008000000 */
[----:B------:R-:W-:Y:S01]  /*4ab0*/  UMOV UR12, UR36 ;  /* 0x00000024000c7c82 */ /* 0x000fe20008000000 */
[----:B------:R-:W-:Y:S01]  /*4ac0*/  SEL R0, RZ, 0x1, P0 ;  /* 0x00000001ff007807 */ /* 0x000fe20000000000 */
[----:B------:R-:W-:Y:S01]  /*4ad0*/  UPLOP3.LUT UP3, UPT, UPT, UPT, UPT, 0x80, 0x8 ;  /* 0x000000000008789c */ /* 0x000fe20003f6f070 */
[----:B------:R-:W-:Y:S01]  /*4ae0*/  IMAD.U32 R8, RZ, RZ, UR5 ;  /* 0x00000005ff087e24 */ /* 0x000fe2000f8e00ff */
[----:B------:R-:W-:Y:S01]  /*4af0*/  LOP3.LUT R15, R15, 0x1, RZ, 0x3c, !PT ;  /* 0x000000010f0f7812 */ /* 0x000fe200078e3cff */
[----:B------:R-:W-:Y:S01]  /*4b00*/  UMOV UR36, UR26 ;  /* 0x0000001a00247c82 */ /* 0x000fe20008000000 */
[----:B------:R-:W-:Y:S01]  /*4b10*/  LOP3.LUT R13, R13, R0, RZ, 0x3c, !PT ;  /* 0x000000000d0d7212 */ /* 0x000fe200078e3cff */
[----:B------:R-:W-:Y:S01]  /*4b20*/  UIADD3 UR20, UPT, UPT, UR13, UR16, URZ ;  /* 0x000000100d147290 */ /* 0x000fe2000fffe0ff */
[----:B------:R-:W-:Y:S01]  /*4b30*/  SEL R14, R14, RZ, P0 ;  /* 0x000000ff0e0e7207 */ /* 0x000fe20000000000 */
[----:B------:R-:W-:Y:S01]  /*4b40*/  UIADD3 UR16, UPT, UPT, UR14, UR63, URZ ;  /* 0x0000003f0e107290 */ /* 0x000fe2000fffe0ff */
[----:B------:R-:W-:Y:S01]  /*4b50*/  IMAD.U32 R9, RZ, RZ, UR4 ;  /* 0x00000004ff097e24 */ /* 0x000fe2000f8e00ff */
[----:B------:R-:W-:Y:S04]  /*4b60*/  @!P1 R2UR UR4, R8 ;  /* 0x00000000080492ca */ /* 0x000fe800000e0000 */
[----:B------:R-:W-:Y:S11]  /*4b70*/  @!P1 R2UR UR5, R9 ;  /* 0x00000000090592ca */ /* 0x000ff600000e0000 */
[----:B------:R-:W-:Y:S02]  /*4b80*/  @!UPT UIADD3 URZ, UPT, UPT, URZ, URZ, URZ ;  /* 0x000000fffffff290 */ /* 0x000fe4000fffe0ff */
[----:B------:R3:W-:Y:S01]  /*4b90*/  @!UP0 UTMALDG.3D [UR8], [UR4], desc[UR6] ;  /* 0x00000608040085b4 */ /* 0x0007e20008011000 */
[----:B------:R3:W-:Y:S01]  /*4ba0*/  @!P1 SYNCS.ARRIVE.TRANS64.RED.A0TR RZ, [UR21+0x48], R7 ;  /* 0x00004807ffff99a7 */ /* 0x0007e20008300415 */
[----:B------:R-:W-:Y:S01]  /*4bb0*/  SYNCS.ARRIVE.TRANS64.RED.A1T0 RZ, [UR33], RZ ;  /* 0x000000ffffff79a7 */ /* 0x000fe20008100421 */
[----:B------:R-:W-:Y:S05]  /*4bc0*/  BRA.U UP1, `(.L_x_83) ;  /* 0xfffffff501247547 */ /* 0x000fea000b83ffff */
[----:B------:R-:W-:-:S04]  /*4bd0*/  SHF.L.U32 R2, R15, 0x1f, RZ ;  /* 0x0000001f0f027819 */ /* 0x000fc800000006ff */
[----:B------:R-:W1:Y:S02]  /*4be0*/  SYNCS.PHASECHK.TRANS64.TRYWAIT P0, [UR21+0x50], R2 ;  /* 0x00005002ff0075a7 */ /* 0x000e640008001115 */
[----:B-1----:R-:W-:Y:S05]  /*4bf0*/  @!P0 BRA `(.L_x_84) ;  /* 0x0000003400448947 */ /* 0x002fea0003800000 */
.L_x_146:
[----:B-1----:R-:W-:-:S07]  /*4c00*/  MOV R0, UR21 ;  /* 0x0000001500007c02 */ /* 0x002fce0008000f00 */
.L_x_85:
[----:B-1----:R-:W-:-:S04]  /*4c10*/  SHF.L.U32 R2, R15, 0x1f, RZ ;  /* 0x0000001f0f027819 */ /* 0x002fc800000006ff */
[----:B------:R1:W4:Y:S03]  /*4c20*/  SYNCS.PHASECHK.TRANS64.TRYWAIT P0, [R0+URZ+0x58], R2 ;  /* 0x00005802000075a7 */ /* 0x00032600080011ff */
[----:B----4-:R-:W-:Y:S05]  /*4c30*/  @!P0 NANOSLEEP.SYNCS 0x989680 ;  /* 0x009896800000895d */ /* 0x010fea0003900000 */
[----:B------:R-:W4:Y:S02]  /*4c40*/  @!P0 SYNCS.PHASECHK.TRANS64 P0, [R0+URZ+0x58], R2 ;  /* 0x00005802000085a7 */ /* 0x000f2400080010ff */
[----:B--234-:R-:W-:Y:S05]  /*4c50*/  @P0 EXIT ;  /* 0x000000000000094d */ /* 0x01cfea0003800000 */
[----:B------:R-:W-:Y:S05]  /*4c60*/  BRA `(.L_x_85) ;  /* 0xfffffffc00e87947 */ /* 0x000fea000383ffff */
.L_x_74:
[----:B------:R-:W-:-:S06]  /*4c70*/  UISETP.GE.AND UP0, UPT, UR17, 0x4, UPT ;  /* 0x000000041100788c */ /* 0x000fcc000bf06270 */
[----:B------:R-:W-:-:S13]  /*4c80*/  PLOP3.LUT P0, PT, PT, PT, UP0, 0x80, 0x8 ;  /* 0x000000000008781c */ /* 0x000fda0003f0f008 */
[----:B-1----:R-:W-:Y:S05]  /*4c90*/  @!P0 EXIT ;  /* 0x000000000000894d */ /* 0x002fea0003800000 */
[----:B------:R-:W-:Y:S01]  /*4ca0*/  BAR.SYNC.DEFER_BLOCKING 0x6, 0xa0 ;  /* 0x0182800000007b1d */ /* 0x000fe20000010000 */
[C---:B------:R-:W-:Y:S01]  /*4cb0*/  IMAD.SHL.U32 R7, R84.reuse, 0x40, RZ ;  /* 0x0000004054077824 */ /* 0x040fe200078e00ff */
[C---:B------:R-:W-:Y:S01]  /*4cc0*/  LOP3.LUT R86, R84.reuse, 0x60, RZ, 0xc0, !PT ;  /* 0x0000006054567812 */ /* 0x040fe200078ec0ff */
[C---:B------:R-:W-:Y:S01]  /*4cd0*/  IMAD.SHL.U32 R4, R84.reuse, 0x20, RZ ;  /* 0x0000002054047824 */ /* 0x040fe200078e00ff */
[----:B------:R-:W-:Y:S01]  /*4ce0*/  CS2R R82, SRZ ;  /* 0x0000000000527805 */ /* 0x000fe2000001ff00 */
[C---:B------:R-:W-:Y:S01]  /*4cf0*/  IMAD.SHL.U32 R5, R84.reuse, 0x8, RZ ;  /* 0x0000000854057824 */ /* 0x040fe200078e00ff */
[----:B------:R-:W-:Y:S02]  /*4d00*/  UMOV UR44, 0x400 ;  /* 0x00000400002c7882 */ /* 0x000fe40000000000 */
[----:B------:R-:W1:Y:S01]  /*4d10*/  LDC.64 R72, c[0x0][0x8b0] ;  /* 0x00022c00ff487b82 */ /* 0x000e620000000a00 */
[----:B------:R-:W-:Y:S01]  /*4d20*/  ULEA UR44, UR45, UR44, 0x18 ;  /* 0x0000002c2d2c7291 */ /* 0x000fe2000f8ec0ff */
[----:B------:R-:W-:Y:S01]  /*4d30*/  LOP3.LUT R6, R7, 0x180, RZ, 0xc0, !PT ;  /* 0x0000018007067812 */ /* 0x000fe200078ec0ff */
[----:B------:R-:W-:Y:S01]  /*4d40*/  IMAD.U32 R37, R84, 0x10000, RZ ;  /* 0x0001000054257824 */ /* 0x000fe200078e00ff */
[----:B------:R-:W-:Y:S01]  /*4d50*/  LOP3.LUT R4, R4, 0xc00, RZ, 0xc0, !PT ;  /* 0x00000c0004047812 */ /* 0x000fe200078ec0ff */
[----:B------:R-:W-:Y:S01]  /*4d60*/  UIADD3 UR4, UPT, UPT, UR44, 0x2200, URZ ;  /* 0x000022002c047890 */ /* 0x000fe2000fffe0ff */
[----:B------:R-:W-:Y:S01]  /*4d70*/  LOP3.LUT R5, R6, 0x30, R5, 0xf8, !PT ;  /* 0x0000003006057812 */ /* 0x000fe200078ef805 */
[----:B------:R-:W-:Y:S01]  /*4d80*/  IMAD.SHL.U32 R6, R84, 0x2, RZ ;  /* 0x0000000254067824 */ /* 0x000fe200078e00ff */
[----:B------:R-:W2:Y:S01]  /*4d90*/  LDC.64 R70, c[0x0][0x8a8] ;  /* 0x00022a00ff467b82 */ /* 0x000ea20000000a00 */
[----:B------:R-:W-:Y:S01]  /*4da0*/  LOP3.LUT R4, R4, 0x40, R7, 0xf8, !PT ;  /* 0x0000004004047812 */ /* 0x000fe200078ef807 */
[----:B------:R-:W-:Y:S01]  /*4db0*/  IMAD.MOV.U32 R36, RZ, RZ, RZ ;  /* 0x000000ffff247224 */ /* 0x000fe200078e00ff */
[----:B------:R-:W-:Y:S01]  /*4dc0*/  LOP3.LUT R37, R37, 0x600000, RZ, 0xc0, !PT ;  /* 0x0060000025257812 */ /* 0x000fe200078ec0ff */
[----:B------:R-:W-:Y:S01]  /*4dd0*/  IMAD.MOV.U32 R78, RZ, RZ, RZ ;  /* 0x000000ffff4e7224 */ /* 0x000fe200078e00ff */
[----:B------:R-:W-:-:S02]  /*4de0*/  LOP3.LUT R84, R84, 0x2, RZ, 0xc0, !PT ;  /* 0x0000000254547812 */ /* 0x000fc400078ec0ff */
[----:B------:R-:W-:Y:S02]  /*4df0*/  CS2R R80, SRZ ;  /* 0x0000000000507805 */ /* 0x000fe4000001ff00 */
[----:B------:R-:W-:Y:S01]  /*4e00*/  LOP3.LUT R5, R5, 0x20, R6, 0x78, !PT ;  /* 0x0000002005057812 */ /* 0x000fe200078e7806 */
[----:B------:R-:W-:Y:S01]  /*4e10*/  IMAD.U32 R85, RZ, RZ, UR4 ;  /* 0x00000004ff557e24 */ /* 0x000fe2000f8e00ff */
[----:B------:R-:W3:Y:S01]  /*4e20*/  LDS R0, [UR44+0x120] ;  /* 0x0001202cff007984 */ /* 0x000ee20008000800 */
[----:B------:R-:W-:Y:S01]  /*4e30*/  LOP3.LUT R4, R4, 0x200, R7, 0xf8, !PT ;  /* 0x0000020004047812 */ /* 0x000fe200078ef807 */
[----:B------:R-:W-:Y:S01]  /*4e40*/  IMAD.MOV R79, RZ, RZ, -R84 ;  /* 0x000000ffff4f7224 */ /* 0x000fe200078e0a54 */
[----:B------:R-:W4:Y:S02]  /*4e50*/  LDCU UR58, c[0x0][0x370] ;  /* 0x00006e00ff3a77ac */ /* 0x000f240008000800 */
[----:B------:R-:W-:Y:S01]  /*4e60*/  LOP3.LUT R69, R4, R5, RZ, 0xfc, !PT ;  /* 0x0000000504457212 */ /* 0x000fe200078efcff */
[----:B------:R-:W1:Y:S01]  /*4e70*/  LDCU UR43, c[0x0][0xb0c] ;  /* 0x00016180ff2b77ac */ /* 0x000e620008000800 */
[----:B------:R-:W1:Y:S01]  /*4e80*/  LDCU UR39, c[0x0][0xb30] ;  /* 0x00016600ff2777ac */ /* 0x000e620008000800 */
[----:B------:R-:W1:Y:S01]  /*4e90*/  LDCU.64 UR56, c[0x0][0x888] ;  /* 0x00011100ff3877ac */ /* 0x000e620008000a00 */
[----:B------:R-:W1:Y:S01]  /*4ea0*/  LDCU.64 UR40, c[0x0][0xb28] ;  /* 0x00016500ff2877ac */ /* 0x000e620008000a00 */
[----:B------:R-:W1:Y:S01]  /*4eb0*/  LDCU.64 UR60, c[0x0][0x890] ;  /* 0x00011200ff3c77ac */ /* 0x000e620008000a00 */
[----:B------:R-:W1:Y:S01]  /*4ec0*/  LDCU.128 UR52, c[0x0][0xb10] ;  /* 0x00016200ff3477ac */ /* 0x000e620008000c00 */
[----:B------:R-:W1:Y:S01]  /*4ed0*/  LDCU UR47, c[0x0][0x374] ;  /* 0x00006e80ff2f77ac */ /* 0x000e620008000800 */
[----:B------:R-:W-:Y:S01]  /*4ee0*/  UIADD3 UR62, UPT, UPT, UR44, 0x200, URZ ;  /* 0x000002002c3e7890 */ /* 0x000fe2000fffe0ff */
[----:B-1234-:R-:W-:-:S11]  /*4ef0*/  IMAD.IADD R37, R0, 0x1, R37 ;  /* 0x0000000100257824 */ /* 0x01efd600078e0225 */
.L_x_111:
[----:B------:R-:W-:Y:S02]  /*4f00*/  LEA R3, R78, UR44, 0x3 ;  /* 0x0000002c4e037c11 */ /* 0x000fe4000f8e18ff */
[----:B------:R-:W-:Y:S02]  /*4f10*/  SHF.L.U32 R0, R82, 0x1f, RZ ;  /* 0x0000001f52007819 */ /* 0x000fe400000006ff */
[----:B-1----:R-:W-:Y:S02]  /*4f20*/  LEA R4, R78, UR44, 0x4 ;  /* 0x0000002c4e047c11 */ /* 0x002fe4000f8e20ff */
[----:B------:R-:W1:Y:S02]  /*4f30*/  SYNCS.PHASECHK.TRANS64.TRYWAIT P0, [R3+URZ+0x70], R0 ;  /* 0x00007000030075a7 */ /* 0x000e6400080011ff */
[----:B-1----:R-:W-:Y:S05]  /*4f40*/  @!P0 BRA `(.L_x_86) ;  /* 0x0000003000888947 */ /* 0x002fea0003800000 */
.L_x_147:
        /* <DEDUP_REMOVED lines=8> */
[----:B--2---:R-:W-:Y:S11]  /*4fd0*/  LOP3.LUT P0, RZ, R6, 0x1, RZ, 0xc0, !PT ;  /* 0x0000000106ff7812 */ /* 0x004ff6000780c0ff */
[----:B------:R-:W-:Y:S02]  /*4fe0*/  @!UPT UIADD3 URZ, UPT, UPT, URZ, URZ, URZ ;  /* 0x000000fffffff290 */ /* 0x000fe4000fffe0ff */
[----:B---3--:R-:W-:Y:S01]  /*4ff0*/  VOTEU.ANY UP1, P0 ;  /* 0x0000000000ff7886 */ /* 0x008fe20000020100 */
[----:B------:R-:W-:Y:S01]  /*5000*/  PLOP3.LUT P0, PT, PT, PT, UP1, 0x80, 0x8 ;  /* 0x000000000008781c */ /* 0x000fe20003f0f018 */
[----:B------:R-:W-:Y:S11]  /*5010*/  UP2UR UR46, UPR, URZ, 0x2 ;  /* 0x00000002ff2e7883 */ /* 0x000ff60008000000 */
[----:B------:R-:W-:Y:S01]  /*5020*/  @!UPT UIADD3 URZ, UPT, UPT, URZ, URZ, URZ ;  /* 0x000000fffffff290 */ /* 0x000fe2000fffe0ff */
[----:B-1----:R-:W-:Y:S02]  /*5030*/  @P0 SHF.R.U32.HI R0, RZ, 0x10, R5 ;  /* 0x00000010ff000819 */ /* 0x002fe40000011605 */
        /* <DEDUP_REMOVED lines=12> */
[----:B------:R-:W2:Y:S01]  /*5100*/  LDCU UR12, c[0x0][0xb20] ;  /* 0x00016400ff0c77ac */ /* 0x000ea20008000800 */
[----:B------:R-:W-:Y:S02]  /*5110*/  UIMAD.WIDE.U32 UR4, UR47, UR55, URZ ;  /* 0x000000372f0472a5 */ /* 0x000fe4000f8e00ff */
[----:B------:R-:W-:Y:S02]  /*5120*/  UIMAD.WIDE.U32 UR6, UR58, UR52, URZ ;  /* 0x000000343a0672a5 */ /* 0x000fe4000f8e00ff */
[----:B------:R-:W-:Y:S02]  /*5130*/  UISETP.NE.AND UP0, UPT, UR54, 0x1, UPT ;  /* 0x000000013600788c */ /* 0x000fe4000bf05270 */
[----:B------:R-:W-:Y:S02]  /*5140*/  UIMAD.WIDE.U32 UR8, UR37, UR55, URZ ;  /* 0x00000037250872a5 */ /* 0x000fe4000f8e00ff */
[----:B------:R-:W-:Y:S02]  /*5150*/  UIMAD.WIDE.U32 UR10, UR38, UR52, URZ ;  /* 0x00000034260a72a5 */ /* 0x000fe4000f8e00ff */
[----:B------:R-:W-:Y:S02]  /*5160*/  UISETP.NE.AND UP1, UPT, UR43, 0x1, UPT ;  /* 0x000000012b00788c */ /* 0x000fe4000bf25270 */
[----:B------:R-:W-:Y:S01]  /*5170*/  UISETP.NE.AND UP2, UPT, UR42, 0x1, UPT ;  /* 0x000000012a00788c */ /* 0x000fe2000bf45270 */
[----:B------:R-:W-:Y:S02]  /*5180*/  UMOV UR4, UR5 ;  /* 0x0000000500047c82 */ /* 0x000fe40008000000 */
[----:B--2---:R-:W-:Y:S03]  /*5190*/  USHF.R.U32.HI UR5, URZ, UR12, UR4 ;  /* 0x0000000cff057299 */ /* 0x004fe60008011604 */
[----:B------:R-:W-:Y:S02]  /*51a0*/  UMOV UR4, UR7 ;  /* 0x0000000700047c82 */ /* 0x000fe40008000000 */
[----:B------:R-:W-:Y:S02]  /*51b0*/  USHF.R.U32.HI UR7, URZ, UR53, UR4 ;  /* 0x00000035ff077299 */ /* 0x000fe40008011604 */
[----:B------:R-:W-:Y:S02]  /*51c0*/  USEL UR4, UR47, UR5, !UP0 ;  /* 0x000000052f047287 */ /* 0x000fe4000c000000 */
[----:B------:R-:W-:Y:S01]  /*51d0*/  USEL UR7, UR58, UR7, !UP1 ;  /* 0x000000073a077287 */ /* 0x000fe2000c800000 */
[----:B------:R-:W-:Y:S01]  /*51e0*/  UMOV UR5, UR9 ;  /* 0x0000000900057c82 */ /* 0x000fe20008000000 */
[----:B------:R-:W-:Y:S02]  /*51f0*/  UIMAD.WIDE.U32 UR8, UR4, UR40, URZ ;  /* 0x00000028040872a5 */ /* 0x000fe4000f8e00ff */
[----:B------:R-:W-:Y:S03]  /*5200*/  USHF.R.U32.HI UR6, URZ, UR12, UR5 ;  /* 0x0000000cff067299 */ /* 0x000fe60008011605 */
[----:B------:R-:W-:Y:S01]  /*5210*/  UMOV UR5, UR11 ;  /* 0x0000000b00057c82 */ /* 0x000fe20008000000 */
[----:B------:R-:W-:Y:S02]  /*5220*/  UIMAD.WIDE.U32 UR10, UR7, UR40, URZ ;  /* 0x00000028070a72a5 */ /* 0x000fe4000f8e00ff */
[----:B------:R-:W-:Y:S02]  /*5230*/  USHF.R.U32.HI UR12, URZ, UR53, UR5 ;  /* 0x00000035ff0c7299 */ /* 0x000fe40008011605 */
[----:B------:R-:W-:Y:S01]  /*5240*/  USEL UR6, UR37, UR6, !UP0 ;  /* 0x0000000625067287 */ /* 0x000fe2000c000000 */
[----:B------:R-:W-:Y:S02]  /*5250*/  UMOV UR5, UR9 ;  /* 0x0000000900057c82 */ /* 0x000fe40008000000 */
[----:B------:R-:W-:Y:S01]  /*5260*/  UMOV UR10, UR11 ;  /* 0x0000000b000a7c82 */ /* 0x000fe20008000000 */
[----:B------:R-:W-:Y:S02]  /*5270*/  @UP2 USHF.R.U32.HI UR4, URZ, UR41, UR5 ;  /* 0x00000029ff042299 */ /* 0x000fe40008011605 */
[----:B------:R-:W-:Y:S02]  /*5280*/  @UP2 USHF.R.U32.HI UR7, URZ, UR41, UR10 ;  /* 0x00000029ff072299 */ /* 0x000fe4000801160a */
[----:B------:R-:W-:Y:S02]  /*5290*/  UIMAD UR4, UR42, UR4, URZ ;  /* 0x000000042a0472a4 */ /* 0x000fe4000f8e02ff */
[----:B------:R-:W-:Y:S02]  /*52a0*/  UIMAD.WIDE.U32 UR10, UR6, UR40, URZ ;  /* 0x00000028060a72a5 */ /* 0x000fe4000f8e00ff */
[----:B------:R-:W-:Y:S02]  /*52b0*/  USEL UR5, UR38, UR12, !UP1 ;  /* 0x0000000c26057287 */ /* 0x000fe4000c800000 */
[----:B------:R-:W-:Y:S02]  /*52c0*/  UIMAD UR8, UR42, UR7, URZ ;  /* 0x000000072a0872a4 */ /* 0x000fe4000f8e02ff */
[----:B------:R-:W-:Y:S03]  /*52d0*/  UISETP.GE.AND UP0, UPT, UR6, UR4, UPT ;  /* 0x000000040600728c */ /* 0x000fe6000bf06270 */
[----:B------:R-:W-:Y:S01]  /*52e0*/  UMOV UR4, UR11 ;  /* 0x0000000b00047c82 */ /* 0x000fe20008000000 */
[----:B------:R-:W-:Y:S02]  /*52f0*/  UISETP.GE.OR UP0, UPT, UR5, UR8, UP0 ;  /* 0x000000080500728c */ /* 0x000fe40008706670 */
[----:B------:R-:W-:Y:S02]  /*5300*/  USHF.R.U32.HI UR4, URZ, UR41, UR4 ;  /* 0x00000029ff047299 */ /* 0x000fe40008011604 */
[----:B------:R-:W-:Y:S02]  /*5310*/  UIMAD.WIDE.U32 UR8, UR5, UR40, URZ ;  /* 0x00000028050872a5 */ /* 0x000fe4000f8e00ff */
[----:B------:R-:W-:Y:S02]  /*5320*/  USEL UR11, UR6, UR4, !UP2 ;  /* 0x00000004060b7287 */ /* 0x000fe4000d000000 */
[----:B------:R-:W-:Y:S02]  /*5330*/  UIADD3 UR8, UPT, UPT, -UR5, URZ, URZ ;  /* 0x000000ff05087290 */ /* 0x000fe4000fffe1ff */
[----:B------:R-:W-:Y:S01]  /*5340*/  UIADD3 UR10, UPT, UPT, -UR11, URZ, URZ ;  /* 0x000000ff0b0a7290 */ /* 0x000fe2000fffe1ff */
[----:B------:R-:W-:Y:S01]  /*5350*/  @!UP0 UMOV UR4, UR9 ;  /* 0x0000000900048c82 */ /* 0x000fe20008000000 */
[----:B------:R-:W-:Y:S02]  /*5360*/  UIADD3 UR9, UPT, UPT, -UR6, URZ, URZ ;  /* 0x000000ff06097290 */ /* 0x000fe4000fffe1ff */
[----:B------:R-:W-:Y:S02]  /*5370*/  @!UP0 USHF.R.U32.HI UR4, URZ, UR41, UR4 ;  /* 0x00000029ff048299 */ /* 0x000fe40008011604 */
[----:B------:R-:W-:Y:S02]  /*5380*/  UIMAD UR10, UR42, UR10, UR6 ;  /* 0x0000000a2a0a72a4 */ /* 0x000fe4000f8e0206 */
[----:B------:R-:W-:Y:S04]  /*5390*/  @!UP0 USEL UR4, UR5, UR4, !UP2 ;  /* 0x0000000405048287 */ /* 0x000fe8000d000000 */
[----:B------:R-:W-:Y:S02]  /*53a0*/  @!UP0 UIMAD UR10, UR7, UR10, UR4 ;  /* 0x0000000a070a82a4 */ /* 0x000fe4000f8e0204 */
[----:B------:R-:W-:Y:S02]  /*53b0*/  @!UP0 UIADD3 UR11, UPT, UPT, UR11, -UR4, URZ ;  /* 0x800000040b0b8290 */ /* 0x000fe4000fffe0ff */
[----:B------:R-:W-:Y:S02]  /*53c0*/  UIMAD UR7, UR43, UR8, UR38 ;  /* 0x000000082b0772a4 */ /* 0x000fe4000f8e0226 */
[----:B------:R-:W-:Y:S02]  /*53d0*/  @!UP0 UIMAD UR6, UR11, UR42, UR5 ;  /* 0x0000002a0b0682a4 */ /* 0x000fe4000f8e0205 */
[----:B------:R-:W-:Y:S01]  /*53e0*/  UIMAD UR4, UR54, UR9, UR37 ;  /* 0x00000009360472a4 */ /* 0x000fe2000f8e0225 */
[----:B------:R-:W-:Y:S02]  /*53f0*/  @!UP0 UMOV UR5, UR10 ;  /* 0x0000000a00058c82 */ /* 0x000fe40008000000 */
[----:B------:R-:W-:Y:S02]  /*5400*/  UIMAD UR38, UR5, UR43, UR7 ;  /* 0x0000002b052672a4 */ /* 0x000fe4000f8e0207 */
[----:B------:R-:W-:Y:S11]  /*5410*/  UIMAD UR37, UR6, UR54, UR4 ;  /* 0x00000036062572a4 */ /* 0x000ff6000f8e0204 */
[----:B------:R-:W-:Y:S01]  /*5420*/  @!UPT UIADD3 URZ, UPT, UPT, URZ, URZ, URZ ;  /* 0x000000fffffff290 */ /* 0x000fe2000fffe0ff */
.L_x_87:
[----:B------:R-:W-:Y:S01]  /*5430*/  UISETP.NE.AND UP0, UPT, UR39, 0x1, UPT ;  /* 0x000000012700788c */ /* 0x000fe2000bf05270 */
[----:B------:R-:W-:Y:S01]  /*5440*/  IADD3 R78, PT, PT, R78, 0x1, RZ ;  /* 0x000000014e4e7810 */ /* 0x000fe20007ffe0ff */
[----:B------:R-:W-:Y:S02]  /*5450*/  USHF.L.U32 UR50, UR16, 0x6, URZ ;  /* 0x0000000610327899 */ /* 0x000fe400080006ff */
[----:B------:R-:W-:Y:S07]  /*5460*/  USHF.L.U32 UR49, UR20, 0x7, URZ ;  /* 0x0000000714317899 */ /* 0x000fee00080006ff */
[----:B------:R-:W2:Y:S01]  /*5470*/  @!UP0 LDCU.128 UR12, c[0x0][0xb10] ;  /* 0x00016200ff0c87ac */ /* 0x000ea20008000c00 */
[----:B------:R-:W3:Y:S01]  /*5480*/  @!UP0 LDCU UR5, c[0x0][0xb0c] ;  /* 0x00016180ff0587ac */ /* 0x000ee20008000800 */
[----:B------:R-:W4:Y:S01]  /*5490*/  @!UP0 LDCU UR10, c[0x0][0xb20] ;  /* 0x00016400ff0a87ac */ /* 0x000f220008000800 */
[----:B--2---:R-:W-:Y:S02]  /*54a0*/  UIMAD.WIDE.U32 UR8, UR38, UR12, URZ ;  /* 0x0000000c260872a5 */ /* 0x004fe4000f8e00ff */
[----:B------:R-:W-:Y:S02]  /*54b0*/  UIMAD.WIDE.U32 UR6, UR37, UR15, URZ ;  /* 0x0000000f250672a5 */ /* 0x000fe4000f8e00ff */
[----:B------:R-:W-:Y:S03]  /*54c0*/  @!UP0 UISETP.NE.AND UP1, UPT, UR14, 0x1, UPT ;  /* 0x000000010e00888c */ /* 0x000fe6000bf25270 */
[----:B------:R-:W-:Y:S01]  /*54d0*/  @!UP0 UMOV UR4, UR9 ;  /* 0x0000000900048c82 */ /* 0x000fe20008000000 */
[----:B---3--:R-:W-:Y:S02]  /*54e0*/  @!UP0 UISETP.NE.AND UP2, UPT, UR5, 0x1, UPT ;  /* 0x000000010500888c */ /* 0x008fe4000bf45270 */
[----:B------:R-:W-:Y:S01]  /*54f0*/  @!UP0 USHF.R.U32.HI UR4, URZ, UR13, UR4 ;  /* 0x0000000dff048299 */ /* 0x000fe20008011604 */
[----:B------:R-:W-:Y:S02]  /*5500*/  @!UP0 UMOV UR6, UR7 ;  /* 0x0000000700068c82 */ /* 0x000fe40008000000 */
[----:B----4-:R-:W-:Y:S02]  /*5510*/  @!UP0 USHF.R.U32.HI UR6, URZ, UR10, UR6 ;  /* 0x0000000aff068299 */ /* 0x010fe40008011606 */
[----:B------:R-:W-:Y:S02]  /*5520*/  @!UP0 USEL UR7, UR38, UR4, !UP2 ;  /* 0x0000000426078287 */ /* 0x000fe4000d000000 */
[----:B------:R-:W-:Y:S04]  /*5530*/  @!UP0 USEL UR6, UR37, UR6, !UP1 ;  /* 0x0000000625068287 */ /* 0x000fe8000c800000 */
[----:B------:R-:W-:Y:S02]  /*5540*/  @!UP0 UIADD3 UR4, UPT, UPT, -UR7, UR6, URZ ;  /* 0x0000000607048290 */ /* 0x000fe4000fffe1ff */
[----:B------:R-:W-:Y:S02]  /*5550*/  @!UP0 UIADD3 UR6, UPT, UPT, UR7, -UR6, URZ ;  /* 0x8000000607068290 */ /* 0x000fe4000fffe0ff */
[----:B------:R-:W-:Y:S02]  /*5560*/  @!UP0 UIMAD UR38, UR4, UR5, UR38 ;  /* 0x00000005042682a4 */ /* 0x000fe4000f8e0226 */
[----:B------:R-:W-:Y:S02]  /*5570*/  @!UP0 UIMAD UR37, UR6, UR14, UR37 ;  /* 0x0000000e062582a4 */ /* 0x000fe4000f8e0225 */
[----:B------:R-:W-:Y:S09]  /*5580*/  ULOP3.LUT UP0, URZ, UR62, 0x1b0, URZ, 0xc0, !UPT ;  /* 0x000001b03eff7892 */ /* 0x000ff2000f80c0ff */
[----:B------:R-:W-:Y:S05]  /*5590*/  BRA.U !UP0, `(.L_x_88) ;  /* 0x0000000108407547 */ /* 0x000fea000b800000 */
[----:B------:R-:W2:Y:S01]  /*55a0*/  LDCU.64 UR8, c[0x4][0x80] ;  /* 0x01001000ff0877ac */ /* 0x000ea20008000a00 */
[----:B------:R-:W-:Y:S01]  /*55b0*/  MOV R3, 0x0 ;  /* 0x0000000000037802 */ /* 0x000fe20000000f00 */
[----:B------:R-:W-:Y:S02]  /*55c0*/  HFMA2 R12, -RZ, RZ, 0, 5.9604644775390625e-08 ;  /* 0x00000001ff0c7431 */ /* 0x000fe400000001ff */
[----:B------:R-:W-:Y:S02]  /*55d0*/  IMAD.MOV.U32 R8, RZ, RZ, 0x70 ;  /* 0x00000070ff087424 */ /* 0x000fe400078e00ff */
[----:B------:R-:W-:Y:S01]  /*55e0*/  IMAD.MOV.U32 R13, RZ, RZ, RZ ;  /* 0x000000ffff0d7224 */ /* 0x000fe200078e00ff */
[----:B------:R-:W3:Y:S01]  /*55f0*/  LDCU.64 UR6, c[0x4][0x88] ;  /* 0x01001100ff0677ac */ /* 0x000ee20008000a00 */
[----:B------:R-:W4:Y:S01]  /*5600*/  LDC.64 R2, c[0x4][R3] ;  /* 0x0100000003027b82 */ /* 0x000f220000000a00 */
[----:B------:R-:W1:Y:S01]  /*5610*/  LDCU.64 UR4, c[0x4][0x8] ;  /* 0x01000100ff0477ac */ /* 0x000e620008000a00 */
[----:B--2---:R-:W-:Y:S01]  /*5620*/  MOV R5, UR9 ;  /* 0x0000000900057c02 */ /* 0x004fe20008000f00 */
[----:B------:R-:W-:Y:S01]  /*5630*/  IMAD.U32 R4, RZ, RZ, UR8 ;  /* 0x00000008ff047e24 */ /* 0x000fe2000f8e00ff */
[----:B---3--:R-:W-:Y:S01]  /*5640*/  MOV R7, UR7 ;  /* 0x0000000700077c02 */ /* 0x008fe20008000f00 */
[----:B------:R-:W-:Y:S01]  /*5650*/  IMAD.U32 R6, RZ, RZ, UR6 ;  /* 0x00000006ff067e24 */ /* 0x000fe2000f8e00ff */
[----:B-1----:R-:W-:Y:S01]  /*5660*/  MOV R11, UR5 ;  /* 0x00000005000b7c02 */ /* 0x002fe20008000f00 */
[----:B------:R-:W-:Y:S02]  /*5670*/  IMAD.U32 R10, RZ, RZ, UR4 ;  /* 0x00000004ff0a7e24 */ /* 0x000fe4000f8e00ff */
[----:B------:R-:W-:Y:S07]  /*5680*/  LEPC R20, `(.L_x_88) ;  /* 0x000000001014794e */ /* 0x000fee0000000000 */
[----:B----45:R-:W-:Y:S05]  /*5690*/  CALL.ABS.NOINC R2 ;  /* 0x0000000002007343 */ /* 0x030fea0003c00000 */
.L_x_88:
[----:B------:R-:W-:Y:S01]  /*56a0*/  LOP3.LUT P0, RZ, R85, 0x1b0, RZ, 0xc0, !PT ;  /* 0x000001b055ff7812 */ /* 0x000fe2000780c0ff */
[----:B------:R-:W-:Y:S11]  /*56b0*/  BSSY.RECONVERGENT B6, `(.L_x_89) ;  /* 0x0000013000067945 */ /* 0x000ff60003800200 */
[----:B------:R-:W-:Y:S01]  /*56c0*/  @!UPT UIADD3 URZ, UPT, UPT, URZ, URZ, URZ ;  /* 0x000000fffffff290 */ /* 0x000fe2000fffe0ff */
[----:B------:R-:W-:Y:S05]  /*56d0*/  @!P0 BRA `(.L_x_90) ;  /* 0x0000000000408947 */ /* 0x000fea0003800000 */
        /* <DEDUP_REMOVED lines=16> */
.L_x_90:
[----:B------:R-:W-:Y:S05]  /*57e0*/  BSYNC.RECONVERGENT B6 ;  /* 0x0000000000067941 */ /* 0x000fea0003800200 */
.L_x_89:
[----:B------:R-:W-:Y:S01]  /*57f0*/  R2UR UR4, R77 ;  /* 0x000000004d0472ca */ /* 0x000fe200000e0000 */
[----:B------:R-:W-:Y:S01]  /*5800*/  UISETP.NE.U32.AND UP0, UPT, UR60, URZ, UPT ;  /* 0x000000ff3c00728c */ /* 0x000fe2000bf05070 */
[----:B------:R-:W-:Y:S02]  /*5810*/  ISETP.NE.U32.AND P4, PT, R72, RZ, PT ;  /* 0x000000ff4800720c */ /* 0x000fe40003f85070 */
[----:B------:R-:W-:Y:S01]  /*5820*/  ISETP.NE.U32.AND P2, PT, RZ, UR56, PT ;  /* 0x00000038ff007c0c */ /* 0x000fe2000bf45070 */
[----:B------:R-:W-:Y:S01]  /*5830*/  UISETP.NE.AND.EX UP1, UPT, UR61, URZ, UPT, UP0 ;  /* 0x000000ff3d00728c */ /* 0x000fe2000bf25300 */
[----:B------:R-:W-:Y:S01]  /*5840*/  ISETP.NE.AND.EX P4, PT, R73, RZ, PT, P4 ;  /* 0x000000ff4900720c */ /* 0x000fe20003f85340 */
[----:B------:R-:W-:Y:S01]  /*5850*/  UPLOP3.LUT UP0, UPT, UPT, UPT, UPT, 0x40, 0x4 ;  /* 0x000000000004789c */ /* 0x000fe20003f0e870 */
[----:B------:R-:W-:Y:S05]  /*5860*/  ISETP.NE.AND.EX P2, PT, RZ, UR57, PT, P2 ;  /* 0x00000039ff007c0c */ /* 0x000fea000bf45320 */
[----:B------:R-:W-:Y:S06]  /*5870*/  UISETP.NE.AND UP2, UPT, UR4, URZ, UPT ;  /* 0x000000ff0400728c */ /* 0x000fec000bf45270 */
[----:B------:R-:W-:Y:S05]  /*5880*/  PLOP3.LUT P1, PT, PT, PT, UP2, 0x80, 0x8 ;  /* 0x000000000008781c */ /* 0x000fea0003f2f028 */
[----:B------:R-:W-:Y:S06]  /*5890*/  @UP2 UPLOP3.LUT UP0, UPT, UPT, UPT, UP1, 0x80, 0x8 ;  /* 0x000000000008289c */ /* 0x000fec0003f0f010 */
[----:B------:R-:W-:Y:S01]  /*58a0*/  PLOP3.LUT P0, PT, PT, PT, UP0, 0x80, 0x8 ;  /* 0x000000000008781c */ /* 0x000fe20003f0f008 */
[----:B------:R-:W-:Y:S01]  /*58b0*/  @!UPT UIADD3 URZ, UPT, UPT, URZ, URZ, URZ ;  /* 0x000000fffffff290 */ /* 0x000fe2000fffe0ff */
[----:B------:R-:W-:Y:S11]  /*58c0*/  BRA.U !UP1, `(.L_x_91) ;  /* 0x00000001093c7547 */ /* 0x000ff6000b800000 */
[----:B------:R-:W-:Y:S01]  /*58d0*/  UISETP.NE.U32.AND UP0, UPT, UR56, URZ, UPT ;  /* 0x000000ff3800728c */ /* 0x000fe2000bf05070 */
[----:B-1----:R-:W-:Y:S01]  /*58e0*/  HFMA2 R0, -RZ, RZ, 0, 5.9604644775390625e-08 ;  /* 0x00000001ff007431 */ /* 0x002fe200000001ff */
[----:B------:R-:W1:Y:S01]  /*58f0*/  LDCU.64 UR8, c[0x0][0x358] ;  /* 0x00006b00ff0877ac */ /* 0x000e620008000a00 */
[----:B------:R-:W-:Y:S01]  /*5900*/  IMAD.MOV.U32 R74, RZ, RZ, 0x1 ;  /* 0x00000001ff4a7424 */ /* 0x000fe200078e00ff */
[----:B------:R-:W-:Y:S06]  /*5910*/  UISETP.NE.AND.EX UP0, UPT, UR57, URZ, UPT, UP0 ;  /* 0x000000ff3900728c */ /* 0x000fec000bf05300 */
[----:B------:R-:W-:Y:S05]  /*5920*/  PLOP3.LUT P3, PT, PT, PT, UP0, 0x80, 0x8 ;  /* 0x000000000008781c */ /* 0x000fea0003f6f008 */
[----:B------:R-:W2:Y:S01]  /*5930*/  @UP0 LDCU.64 UR4, c[0x0][0x888] ;  /* 0x00011100ff0407ac */ /* 0x000ea20008000a00 */
[----:B------:R-:W-:Y:S07]  /*5940*/  @UP0 UIMAD UR6, UR36, UR60, URZ ;  /* 0x0000003c240602a4 */ /* 0x000fee000f8e02ff */
[----:B------:R-:W-:Y:S01]  /*5950*/  @!P3 PRMT R74, R0, 0x7610, R74 ;  /* 0x00007610004ab816 */ /* 0x000fe2000000004a */
[----:B--2---:R-:W-:Y:S06]  /*5960*/  @UP0 UIMAD.WIDE UR4, UR6, 0x4, UR4 ;  /* 0x00000004060408a5 */ /* 0x004fec000f8e0204 */
[----:B-----5:R-:W-:Y:S01]  /*5970*/  IMAD.U32 R40, RZ, RZ, UR4 ;  /* 0x00000004ff287e24 */ /* 0x020fe2000f8e00ff */
[----:B------:R-:W-:Y:S04]  /*5980*/  MOV R41, UR5 ;  /* 0x0000000500297c02 */ /* 0x000fe80008000f00 */
[----:B------:R-:W2:Y:S01]  /*5990*/  @!UP0 LDCU UR4, c[0x0][0x880] ;  /* 0x00011000ff0487ac */ /* 0x000ea20008000800 */
[----:B-1----:R3:W5:Y:S02]  /*59a0*/  @P3 LDG.E R40, desc[UR8][R40.64] ;  /* 0x0000000828283981 */ /* 0x002764000c1e1900 */
[----:B--23--:R-:W-:Y:S02]  /*59b0*/  @!P3 IMAD.U32 R40, RZ, RZ, UR4 ;  /* 0x00000004ff28be24 */ /* 0x00cfe4000f8e00ff */
.L_x_91:
[----:B------:R-:W-:Y:S05]  /*59c0*/  @!P4 BRA `(.L_x_92) ;  /* 0x000000000024c947 */ /* 0x000fea0003800000 */
[----:B------:R-:W-:Y:S01]  /*59d0*/  ISETP.NE.U32.AND P3, PT, R70, RZ, PT ;  /* 0x000000ff4600720c */ /* 0x000fe20003f65070 */
[----:B------:R-:W2:Y:S03]  /*59e0*/  LDCU.64 UR4, c[0x0][0x358] ;  /* 0x00006b00ff0477ac */ /* 0x000ea60008000a00 */
[----:B------:R-:W-:Y:S11]  /*59f0*/  ISETP.NE.AND.EX P3, PT, R71, RZ, PT, P3 ;  /* 0x000000ff4700720c */ /* 0x000ff60003f65330 */
[----:B------:R-:W-:Y:S02]  /*5a00*/  @!UPT UIADD3 URZ, UPT, UPT, URZ, URZ, URZ ;  /* 0x000000fffffff290 */ /* 0x000fe4000fffe0ff */
[----:B------:R-:W3:Y:S01]  /*5a10*/  @P3 LDC.64 R2, c[0x0][0x8a8] ;  /* 0x00022a00ff023b82 */ /* 0x000ee20000000a00 */
[----:B-1----:R-:W-:Y:S04]  /*5a20*/  @P3 IMAD R0, R72, UR36, RZ ;  /* 0x0000002448003c24 */ /* 0x002fe8000f8e02ff */
[----:B---3--:R-:W-:Y:S05]  /*5a30*/  @P3 IMAD.WIDE R2, R0, 0x4, R2 ;  /* 0x0000000400023825 */ /* 0x008fea00078e0202 */
[----:B--2--5:R2:W5:Y:S02]  /*5a40*/  @P3 LDG.E R38, desc[UR4][R2.64] ;  /* 0x0000000402263981 */ /* 0x024564000c1e1900 */
[----:B--2---:R-:W3:Y:S02]  /*5a50*/  @!P3 LDC R38, c[0x0][0x8a0] ;  /* 0x00022800ff26bb82 */ /* 0x004ee40000000800 */
.L_x_92:
[----:B-----5:R-:W-:Y:S01]  /*5a60*/  ISETP.NE.AND P4, PT, R40, RZ, PT ;  /* 0x000000ff2800720c */ /* 0x020fe20003f85270 */
[----:B------:R-:W-:Y:S01]  /*5a70*/  BSSY B1, `(.L_x_93) ;  /* 0x0000042000017945 */ /* 0x000fe20003800000 */
[----:B------:R-:W-:Y:S01]  /*5a80*/  SEL R6, RZ, 0xffffffff, P2 ;  /* 0xffffffffff067807 */ /* 0x000fe20001000000 */
[----:B------:R-:W-:Y:S01]  /*5a90*/  IMAD.MOV.U32 R56, RZ, RZ, 0x1 ;  /* 0x00000001ff387424 */ /* 0x000fe200078e00ff */
[----:B------:R-:W-:Y:S02]  /*5aa0*/  LOP3.LUT P3, RZ, R74, 0xff, RZ, 0xc0, !PT ;  /* 0x000000ff4aff7812 */ /* 0x000fe4000786c0ff */
[----:B------:R-:W-:Y:S02]  /*5ab0*/  CS2R R46, SRZ ;  /* 0x00000000002e7805 */ /* 0x000fe4000001ff00 */
[----:B-1----:R-:W-:Y:S02]  /*5ac0*/  @P1 SEL R0, RZ, 0xffffffff, P4 ;  /* 0xffffffffff001807 */ /* 0x002fe40002000000 */
[----:B------:R-:W-:Y:S02]  /*5ad0*/  CS2R R44, SRZ ;  /* 0x00000000002c7805 */ /* 0x000fe4000001ff00 */
[----:B------:R-:W-:Y:S02]  /*5ae0*/  LEA R3, R81, UR44, 0x3 ;  /* 0x0000002c51037c11 */ /* 0x000fe4000f8e18ff */
[----:B------:R-:W-:Y:S02]  /*5af0*/  CS2R R50, SRZ ;  /* 0x0000000000327805 */ /* 0x000fe4000001ff00 */
[----:B------:R-:W-:Y:S02]  /*5b00*/  @P0 SEL R0, R6, R0, !P3 ;  /* 0x0000000006000207 */ /* 0x000fe40005800000 */
[----:B------:R-:W-:Y:S02]  /*5b10*/  CS2R R48, SRZ ;  /* 0x0000000000307805 */ /* 0x000fe4000001ff00 */
[----:B------:R-:W-:Y:S02]  /*5b20*/  LEA R43, R36, UR44, 0x3 ;  /* 0x0000002c242b7c11 */ /* 0x000fe4000f8e18ff */
[----:B------:R-:W-:Y:S02]  /*5b30*/  @P1 LOP3.LUT R0, R0, 0x1, RZ, 0xc0, !PT ;  /* 0x0000000100001812 */ /* 0x000fe400078ec0ff */
[----:B------:R-:W-:Y:S02]  /*5b40*/  SHF.L.U32 R4, R83, 0x1f, RZ ;  /* 0x0000001f53047819 */ /* 0x000fe400000006ff */
[----:B------:R-:W-:Y:S02]  /*5b50*/  ISETP.NE.U32.OR P6, PT, R0, 0x1, !P1 ;  /* 0x000000010000780c */ /* 0x000fe40004fc5470 */
[----:B------:R-:W-:Y:S02]  /*5b60*/  PLOP3.LUT P2, PT, PT, PT, UP1, 0x80, 0x8 ;  /* 0x000000000008781c */ /* 0x000fe40003f4f018 */
[----:B------:R-:W-:Y:S02]  /*5b70*/  LEA.HI R39, R36, R36, RZ, 0x1 ;  /* 0x0000002424277211 */ /* 0x000fe400078f08ff */
[----:B------:R-:W-:Y:S02]  /*5b80*/  SEL R5, RZ, 0xffffffff, P4 ;  /* 0xffffffffff057807 */ /* 0x000fe40002000000 */
[----:B------:R-:W-:Y:S05]  /*5b90*/  P2R R2, PR, RZ, 0x40 ;  /* 0x00000040ff027803 */ /* 0x000fea0000000000 */
[----:B------:R-:W-:Y:S02]  /*5ba0*/  @P6 SHF.L.U32 R0, R80, 0x1f, RZ ;  /* 0x0000001f50006819 */ /* 0x000fe400000006ff */
[----:B------:R-:W-:Y:S02]  /*5bb0*/  @P2 SEL R5, R6, R5, !P3 ;  /* 0x0000000506052207 */ /* 0x000fe40005800000 */
[----:B------:R1:W2:Y:S02]  /*5bc0*/  @P6 SYNCS.PHASECHK.TRANS64.TRYWAIT P1, [R3+URZ+0x40], R0 ;  /* 0x00004000030065a7 */ /* 0x0002a400080211ff */
[----:B------:R-:W-:Y:S04]  /*5bd0*/  LOP3.LUT R5, R5, 0x1, RZ, 0xc0, !PT ;  /* 0x0000000105057812 */ /* 0x000fe800078ec0ff */
[----:B------:R-:W-:Y:S04]  /*5be0*/  ISETP.NE.U32.AND P5, PT, R5, 0x1, PT ;  /* 0x000000010500780c */ /* 0x000fe80003fa5070 */
[----:B------:R-:W-:Y:S01]  /*5bf0*/  P2R R57, PR, RZ, 0x20 ;  /* 0x00000020ff397803 */ /* 0x000fe20000000000 */
[----:B------:R4:W3:Y:S01]  /*5c00*/  SYNCS.PHASECHK.TRANS64.TRYWAIT P0, [R43+URZ+0x90], R4 ;  /* 0x000090042b0075a7 */ /* 0x0008e200080011ff */
[C---:B-1----:R-:W-:Y:S01]  /*5c10*/  IMAD.SHL.U32 R0, R39.reuse, 0x40, RZ ;  /* 0x0000004027007824 */ /* 0x042fe200078e00ff */
[----:B------:R-:W-:Y:S04]  /*5c20*/  LOP3.LUT R39, R39, 0xffe, RZ, 0xc0, !PT ;  /* 0x00000ffe27277812 */ /* 0x000fe800078ec0ff */
[----:B------:R-:W-:Y:S01]  /*5c30*/  LOP3.LUT R0, R0, 0xffffff80, RZ, 0xc0, !PT ;  /* 0xffffff8000007812 */ /* 0x000fe200078ec0ff */
[----:B------:R-:W-:Y:S04]  /*5c40*/  IMAD.IADD R39, R36, 0x1, -R39 ;  /* 0x0000000124277824 */ /* 0x000fe800078e0a27 */
[----:B------:R-:W-:Y:S04]  /*5c50*/  IMAD.IADD R0, R37, 0x1, R0 ;  /* 0x0000000125007824 */ /* 0x000fe800078e0200 */
[----:B------:R-:W-:Y:S01]  /*5c60*/  IMAD R39, R39, 0x100000, R0 ;  /* 0x0010000027277824 */ /* 0x000fe200078e0200 */
[----:B--2---:R-:W-:Y:S01]  /*5c70*/  @P6 SEL R56, RZ, 0x1, !P1 ;  /* 0x00000001ff386807 */ /* 0x004fe20004800000 */
[----:B----4-:R-:W-:Y:S06]  /*5c80*/  @!P6 BRA `(.L_x_94) ;  /* 0x000000000080e947 */ /* 0x010fec0003800000 */
[----:B------:R-:W-:Y:S01]  /*5c90*/  @P5 IMAD R6, R81, 0x1000, R69 ;  /* 0x0000100051065824 */ /* 0x000fe200078e0245 */
[----:B------:R-:W-:Y:S01]  /*5ca0*/  ISETP.NE.AND P1, PT, R56, RZ, PT ;  /* 0x000000ff3800720c */ /* 0x000fe20003f25270 */
[----:B------:R-:W-:Y:S01]  /*5cb0*/  BSSY B0, `(.L_x_95) ;  /* 0x000000b000007945 */ /* 0x000fe20003800000 */
[----:B------:R-:W-:Y:S01]  /*5cc0*/  CS2R R50, SRZ ;  /* 0x0000000000327805 */ /* 0x000fe2000001ff00 */
[----:B------:R-:W-:Y:S01]  /*5cd0*/  @P5 VIADD R5, R6, UR44 ;  /* 0x0000002c06055c36 */ /* 0x000fe20008000000 */
[----:B------:R-:W-:Y:S02]  /*5ce0*/  CS2R R48, SRZ ;  /* 0x0000000000307805 */ /* 0x000fe4000001ff00 */
[----:B------:R-:W-:Y:S02]  /*5cf0*/  CS2R R46, SRZ ;  /* 0x00000000002e7805 */ /* 0x000fe4000001ff00 */
[----:B------:R-:W-:Y:S01]  /*5d00*/  CS2R R44, SRZ ;  /* 0x00000000002c7805 */ /* 0x000fe2000001ff00 */
[----:B------:R-:W-:Y:S04]  /*5d10*/  @P5 IMAD R5, R84, -0x10, R5 ;  /* 0xfffffff054055824 */ /* 0x000fe800078e0205 */
[----:B------:R-:W-:Y:S05]  /*5d20*/  @P1 BRA `(.L_x_96) ;  /* 0x00000000000c1947 */ /* 0x000fea0003800000 */
[----:B------:R-:W-:Y:S04]  /*5d30*/  SHF.L.U32 R0, R80, 0x1f, RZ ;  /* 0x0000001f50007819 */ /* 0x000fe800000006ff */
[----:B------:R-:W1:Y:S02]  /*5d40*/  SYNCS.PHASECHK.TRANS64.TRYWAIT P1, [R3+URZ+0x40], R0 ;  /* 0x00004000030075a7 */ /* 0x000e6400080211ff */
[----:B-1----:R-:W-:Y:S05]  /*5d50*/  @!P1 BRA `(.L_x_97) ;  /* 0x0000002400189947 */ /* 0x002fea0003800000 */
.L_x_96:
[----:B------:R-:W-:Y:S05]  /*5d60*/  BSYNC B0 ;  /* 0x0000000000007941 */ /* 0x000fea0003800000 */
.L_x_95:
[----:B------:R-:W-:Y:S01]  /*5d70*/  ISETP.NE.AND P1, PT, R57, RZ, PT ;  /* 0x000000ff3900720c */ /* 0x000fe20003f25270 */
[----:B-1----:R-:W-:Y:S02]  /*5d80*/  VIADD R3, R3, 0x50 ;  /* 0x0000005003037836 */ /* 0x002fe40000000000 */
[----:B------:R-:W-:Y:S02]  /*5d90*/  IMAD.U32 R0, RZ, RZ, UR45 ;  /* 0x0000002dff007e24 */ /* 0x000fe4000f8e00ff */
[----:B------:R-:W-:Y:S03]  /*5da0*/  VIADD R81, R81, 0x1 ;  /* 0x0000000151517836 */ /* 0x000fe60000000000 */
[----:B------:R-:W-:Y:S05]  /*5db0*/  PRMT R0, R0, 0x654, R3 ;  /* 0x0000065400007816 */ /* 0x000fea0000000003 */
[----:B------:R1:W2:Y:S04]  /*5dc0*/  @P1 LDS.128 R48, [R6+UR44+0x200] ;  /* 0x0002002c06301984 */ /* 0x0002a80008000c00 */
[----:B------:R1:W4:Y:S01]  /*5dd0*/  @P1 LDS.128 R44, [R5+0x210] ;  /* 0x00021000052c1984 */ /* 0x0003220000000c00 */
[C---:B------:R-:W-:Y:S01]  /*5de0*/  ISETP.NE.AND P1, PT, R81.reuse, 0x2, PT ;  /* 0x000000025100780c */ /* 0x040fe20003f25270 */
[----:B------:R-:W-:Y:S01]  /*5df0*/  @!PT LDS RZ, [RZ] ;  /* 0x00000000fffff984 */ /* 0x000fe20000000800 */
[----:B------:R-:W-:Y:S01]  /*5e00*/  @!PT LDS RZ, [RZ] ;  /* 0x00000000fffff984 */ /* 0x000fe20000000800 */
[----:B------:R-:W-:Y:S01]  /*5e10*/  @!PT LDS RZ, [RZ] ;  /* 0x00000000fffff984 */ /* 0x000fe20000000800 */
[----:B------:R-:W-:Y:S01]  /*5e20*/  @!PT LDS RZ, [RZ] ;  /* 0x00000000fffff984 */ /* 0x000fe20000000800 */
[----:B------:R5:W-:Y:S06]  /*5e30*/  MEMBAR.ALL.CTA ;  /* 0x0000000000007992 */ /* 0x000bec0000008000 */
[----:B-----5:R-:W5:Y:S01]  /*5e40*/  FENCE.VIEW.ASYNC.S ;  /* 0x00000000000073c6 */ /* 0x020f620000000000 */
[----:B------:R-:W-:Y:S01]  /*5e50*/  SEL R81, R81, RZ, P1 ;  /* 0x000000ff51517207 */ /* 0x000fe20000800000 */
[----:B-----5:R5:W-:Y:S02]  /*5e60*/  SYNCS.ARRIVE.TRANS64.RED.A1T0 RZ, [R0+URZ], RZ ;  /* 0x000000ff00ff79a7 */ /* 0x020be400081004ff */
[----:B-----5:R-:W-:Y:S04]  /*5e70*/  SEL R0, RZ, 0x1, P1 ;  /* 0x00000001ff007807 */ /* 0x020fe80000800000 */
[----:B-12---:R-:W-:Y:S02]  /*5e80*/  LOP3.LUT R80, R80, R0, RZ, 0x3c, !PT ;  /* 0x0000000050507212 */ /* 0x006fe400078e3cff */
.L_x_94:
[----:B------:R-:W-:Y:S05]  /*5e90*/  BSYNC B1 ;  /* 0x0000000000017941 */ /* 0x000fea0003800000 */
.L_x_93:
[----:B------:R-:W-:Y:S04]  /*5ea0*/  SHF.R.U32.HI R0, RZ, 0x15, R39 ;  /* 0x00000015ff007819 */ /* 0x000fe80000011627 */
[----:B------:R-:W-:Y:S01]  /*5eb0*/  LOP3.LUT P1, RZ, R0, 0x3, R75, 0x48, !PT ;  /* 0x0000000300ff7812 */ /* 0x000fe2000782484b */
[----:B------:R-:W-:Y:S01]  /*5ec0*/  @!UPT UIADD3 URZ, UPT, UPT, URZ, URZ, URZ ;  /* 0x000000fffffff290 */ /* 0x000fe2000fffe0ff */
[----:B---3--:R-:W-:Y:S11]  /*5ed0*/  @P0 BRA `(.L_x_98) ;  /* 0x0000000000080947 */ /* 0x008ff60003800000 */
[----:B------:R-:W1:Y:S02]  /*5ee0*/  SYNCS.PHASECHK.TRANS64.TRYWAIT P0, [R43+URZ+0x90], R4 ;  /* 0x000090042b0075a7 */ /* 0x000e6400080011ff */
[----:B-1----:R-:W-:Y:S05]  /*5ef0*/  @!P0 BRA `(.L_x_99) ;  /* 0x0000002000c48947 */ /* 0x002fea0003800000 */
.L_x_98:
        /* <DEDUP_REMOVED lines=8> */
[----:B------:R-:W5:Y:S01]  /*5f80*/  LDCU.64 UR4, c[0x4][0x10] ;  /* 0x01000200ff0477ac */ /* 0x000f620008000a00 */
[----:B--2---:R-:W-:Y:S01]  /*5f90*/  MOV R5, UR9 ;  /* 0x0000000900057c02 */ /* 0x004fe20008000f00 */
[----:B-1----:R-:W-:Y:S01]  /*5fa0*/  IMAD.U32 R4, RZ, RZ, UR8 ;  /* 0x00000008ff047e24 */ /* 0x002fe2000f8e00ff */
[----:B---3--:R-:W-:Y:S01]  /*5fb0*/  MOV R7, UR7 ;  /* 0x0000000700077c02 */ /* 0x008fe20008000f00 */
[----:B------:R-:W-:Y:S01]  /*5fc0*/  IMAD.U32 R6, RZ, RZ, UR6 ;  /* 0x00000006ff067e24 */ /* 0x000fe2000f8e00ff */
[----:B-----5:R-:W-:Y:S01]  /*5fd0*/  MOV R11, UR5 ;  /* 0x00000005000b7c02 */ /* 0x020fe20008000f00 */
[----:B------:R-:W-:Y:S02]  /*5fe0*/  IMAD.U32 R10, RZ, RZ, UR4 ;  /* 0x00000004ff0a7e24 */ /* 0x000fe4000f8e00ff */
[----:B------:R-:W-:Y:S07]  /*5ff0*/  LEPC R20, `(.L_x_100) ;  /* 0x000000001014794e */ /* 0x000fee0000000000 */
[----:B----4-:R-:W-:Y:S05]  /*6000*/  CALL.ABS.NOINC R14 ;  /* 0x000000000e007343 */ /* 0x010fea0003c00000 */
.L_x_100:
[----:B------:R-:W-:Y:S05]  /*6010*/  WARPSYNC.ALL ;  /* 0x0000000000007948 */ /* 0x000fea0003800000 */
[----:B------:R-:W-:Y:S01]  /*6020*/  R2UR UR4, R39 ;  /* 0x00000000270472ca */ /* 0x000fe200000e0000 */
[----:B------:R-:W-:Y:S01]  /*6030*/  BSSY.RECONVERGENT B0, `(.L_x_101) ;  /* 0x00000a0000007945 */ /* 0x000fe20003800200 */
[----:B------:R-:W-:Y:S02]  /*6040*/  ISETP.NE.AND P6, PT, R2, RZ, PT ;  /* 0x000000ff0200720c */ /* 0x000fe40003fc5270 */
[C---:B------:R-:W-:Y:S02]  /*6050*/  SHF.L.U32 R2, R48.reuse, 0x10, RZ ;  /* 0x0000001030027819 */ /* 0x040fe400000006ff */
[C---:B------:R-:W-:Y:S02]  /*6060*/  PRMT R3, R48.reuse, 0x8880, RZ ;  /* 0x0000888030037816 */ /* 0x040fe400000000ff */
[----:B------:R-:W-:Y:S02]  /*6070*/  SHF.L.U32 R41, R48, 0x8, RZ ;  /* 0x0000000830297819 */ /* 0x000fe400000006ff */
[----:B------:R-:W-:Y:S02]  /*6080*/  SHF.L.U32 R42, R49, 0x10, RZ ;  /* 0x00000010312a7819 */ /* 0x000fe400000006ff */
[----:B------:R-:W-:Y:S01]  /*6090*/  ISETP.NE.AND P0, PT, R86, RZ, PT ;  /* 0x000000ff5600720c */ /* 0x000fe20003f05270 */
[----:B-1----:R-:W-:Y:S01]  /*60a0*/  LDTM.16dp32bit_t0_t15.x32 R4, tmem[UR4] ;  /* 0x00000004000479ee */ /* 0x002fe20008a80000 */
[----:B------:R-:W1:Y:S01]  /*60b0*/  LDTM.16dp32bit_t16_t31.x32 R4, tmem[UR4+0x20] ;  /* 0x00002004000479ee */ /* 0x000e620008aa0000 */
[----:B------:R-:W-:Y:S01]  /*60c0*/  SHF.R.S32.HI R42, RZ, 0x18, R42 ;  /* 0x00000018ff2a7819 */ /* 0x000fe2000001142a */
[C---:B-1----:R-:W-:Y:S01]  /*60d0*/  IMAD R0, R38.reuse, R4, RZ ;  /* 0x0000000426007224 */ /* 0x042fe200078e02ff */
[----:B------:R-:W-:Y:S01]  /*60e0*/  SHF.R.S32.HI R4, RZ, 0x18, R2 ;  /* 0x00000018ff047819 */ /* 0x000fe20000011402 */
[C---:B------:R-:W-:Y:S01]  /*60f0*/  IMAD R2, R38.reuse, R5, RZ ;  /* 0x0000000526027224 */ /* 0x040fe200078e02ff */
[----:B------:R-:W-:Y:S01]  /*6100*/  SHF.R.S32.HI R5, RZ, 0x18, R41 ;  /* 0x00000018ff057819 */ /* 0x000fe20000011429 */
[----:B------:R-:W-:Y:S01]  /*6110*/  IMAD R0, R3, R40, R0 ;  /* 0x0000002803007224 */ /* 0x000fe200078e0200 */
[----:B------:R-:W-:Y:S01]  /*6120*/  PRMT R41, R49, 0x8880, RZ ;  /* 0x0000888031297816 */ /* 0x000fe200000000ff */
[----:B------:R-:W-:Y:S02]  /*6130*/  IMAD R3, R38, R6, RZ ;  /* 0x0000000626037224 */ /* 0x000fe400078e02ff */
[-C--:B------:R-:W-:Y:S01]  /*6140*/  IMAD R2, R4, R40.reuse, R2 ;  /* 0x0000002804027224 */ /* 0x080fe200078e0202 */
[----:B------:R-:W-:Y:S01]  /*6150*/  SHF.R.S32.HI R4, RZ, 0x18, R48 ;  /* 0x00000018ff047819 */ /* 0x000fe20000011430 */
[----:B------:R-:W-:Y:S02]  /*6160*/  IMAD R7, R38, R7, RZ ;  /* 0x0000000726077224 */ /* 0x000fe400078e02ff */
[-C--:B------:R-:W-:Y:S02]  /*6170*/  IMAD R3, R5, R40.reuse, R3 ;  /* 0x0000002805037224 */ /* 0x080fe400078e0203 */
[----:B------:R-:W-:Y:S02]  /*6180*/  IMAD R7, R4, R40, R7 ;  /* 0x0000002804077224 */ /* 0x000fe400078e0207 */
[C---:B------:R-:W-:Y:S02]  /*6190*/  IMAD R6, R38.reuse, R11, RZ ;  /* 0x0000000b26067224 */ /* 0x040fe400078e02ff */
[C---:B------:R-:W-:Y:S01]  /*61a0*/  IMAD R11, R38.reuse, R16, RZ ;  /* 0x00000010260b7224 */ /* 0x040fe200078e02ff */
[----:B------:R-:W-:Y:S01]  /*61b0*/  I2IP.S8.S32.SAT R52, R7, R3, RZ ;  /* 0x0000000307347239 */ /* 0x000fe200000014ff */
[C---:B------:R-:W-:Y:S02]  /*61c0*/  IMAD R16, R38.reuse, R21, RZ ;  /* 0x0000001526107224 */ /* 0x040fe400078e02ff */
[----:B------:R-:W-:Y:S01]  /*61d0*/  IMAD R21, R38, R26, RZ ;  /* 0x0000001a26157224 */ /* 0x000fe200078e02ff */
[----:B------:R-:W-:Y:S01]  /*61e0*/  I2IP.S8.S32.SAT R52, R2, R0, R52 ;  /* 0x0000000002347239 */ /* 0x000fe20000001434 */
[C---:B------:R-:W-:Y:S01]  /*61f0*/  IMAD R26, R38.reuse, R31, RZ ;  /* 0x0000001f261a7224 */ /* 0x040fe200078e02ff */
[----:B------:R-:W-:Y:S01]  /*6200*/  SHF.R.S32.HI R2, RZ, 0x18, R49 ;  /* 0x00000018ff027819 */ /* 0x000fe20000011431 */
[C---:B------:R-:W-:Y:S02]  /*6210*/  IMAD R3, R38.reuse, R8, RZ ;  /* 0x0000000826037224 */ /* 0x040fe400078e02ff */
[----:B------:R-:W-:Y:S02]  /*6220*/  IMAD.SHL.U32 R31, R49, 0x100, RZ ;  /* 0x00000100311f7824 */ /* 0x000fe400078e00ff */
[C---:B------:R-:W-:Y:S02]  /*6230*/  IMAD R8, R38.reuse, R13, RZ ;  /* 0x0000000d26087224 */ /* 0x040fe400078e02ff */
[C---:B------:R-:W-:Y:S01]  /*6240*/  IMAD R13, R38.reuse, R18, RZ ;  /* 0x00000012260d7224 */ /* 0x040fe200078e02ff */
[----:B------:R-:W-:Y:S01]  /*6250*/  SHF.R.S32.HI R0, RZ, 0x18, R31 ;  /* 0x00000018ff007819 */ /* 0x000fe2000001141f */
[----:B------:R-:W-:Y:S01]  /*6260*/  IMAD R18, R38, R23, RZ ;  /* 0x0000001726127224 */ /* 0x000fe200078e02ff */
[----:B------:R-:W-:Y:S01]  /*6270*/  SHF.L.U32 R31, R50, 0x10, RZ ;  /* 0x00000010321f7819 */ /* 0x000fe200000006ff */
[C---:B------:R-:W-:Y:S02]  /*6280*/  IMAD R4, R38.reuse, R9, RZ ;  /* 0x0000000926047224 */ /* 0x040fe400078e02ff */
[C---:B------:R-:W-:Y:S01]  /*6290*/  IMAD R23, R38.reuse, R28, RZ ;  /* 0x0000001c26177224 */ /* 0x040fe200078e02ff */
[----:B------:R-:W-:Y:S01]  /*62a0*/  SHF.R.S32.HI R31, RZ, 0x18, R31 ;  /* 0x00000018ff1f7819 */ /* 0x000fe2000001141f */
[C---:B------:R-:W-:Y:S02]  /*62b0*/  IMAD R7, R38.reuse, R12, RZ ;  /* 0x0000000c26077224 */ /* 0x040fe400078e02ff */
[----:B------:R-:W-:Y:S01]  /*62c0*/  IMAD R28, R38, R33, RZ ;  /* 0x00000021261c7224 */ /* 0x000fe200078e02ff */
[----:B------:R-:W-:Y:S01]  /*62d0*/  PRMT R33, R50, 0x8880, RZ ;  /* 0x0000888032217816 */ /* 0x000fe200000000ff */
[----:B------:R-:W-:Y:S02]  /*62e0*/  IMAD R3, R41, R40, R3 ;  /* 0x0000002829037224 */ /* 0x000fe400078e0203 */
[C---:B------:R-:W-:Y:S02]  /*62f0*/  IMAD R12, R38.reuse, R17, RZ ;  /* 0x00000011260c7224 */ /* 0x040fe400078e02ff */
[C---:B------:R-:W-:Y:S02]  /*6300*/  IMAD R5, R38.reuse, R10, RZ ;  /* 0x0000000a26057224 */ /* 0x040fe400078e02ff */
[----:B------:R-:W-:Y:S02]  /*6310*/  IMAD R17, R38, R22, RZ ;  /* 0x0000001626117224 */ /* 0x000fe400078e02ff */
[----:B------:R-:W-:Y:S02]  /*6320*/  IMAD R4, R42, R40, R4 ;  /* 0x000000282a047224 */ /* 0x000fe400078e0204 */
[C---:B------:R-:W-:Y:S02]  /*6330*/  IMAD R22, R38.reuse, R27, RZ ;  /* 0x0000001b26167224 */ /* 0x040fe400078e02ff */
[----:B------:R-:W-:Y:S01]  /*6340*/  IMAD R27, R38, R32, RZ ;  /* 0x00000020261b7224 */ /* 0x000fe200078e02ff */
[----:B------:R-:W-:Y:S01]  /*6350*/  SHF.L.U32 R32, R50, 0x8, RZ ;  /* 0x0000000832207819 */ /* 0x000fe200000006ff */
[-C--:B------:R-:W-:Y:S02]  /*6360*/  IMAD R5, R0, R40.reuse, R5 ;  /* 0x0000002800057224 */ /* 0x080fe400078e0205 */
[----:B------:R-:W-:Y:S01]  /*6370*/  IMAD.MOV.U32 R0, RZ, RZ, R33 ;  /* 0x000000ffff007224 */ /* 0x000fe200078e0021 */
[----:B------:R-:W-:Y:S01]  /*6380*/  SHF.R.S32.HI R32, RZ, 0x18, R32 ;  /* 0x00000018ff207819 */ /* 0x000fe20000011420 */
[-C--:B------:R-:W-:Y:S01]  /*6390*/  IMAD R6, R2, R40.reuse, R6 ;  /* 0x0000002802067224 */ /* 0x080fe200078e0206 */
[----:B------:R-:W-:Y:S01]  /*63a0*/  SHF.R.S32.HI R2, RZ, 0x18, R50 ;  /* 0x00000018ff027819 */ /* 0x000fe20000011432 */
[----:B------:R-:W-:Y:S01]  /*63b0*/  IMAD R7, R0, R40, R7 ;  /* 0x0000002800077224 */ /* 0x000fe200078e0207 */
[----:B------:R-:W-:Y:S01]  /*63c0*/  PRMT R0, R51, 0x8880, RZ ;  /* 0x0000888033007816 */ /* 0x000fe200000000ff */
[----:B------:R-:W-:Y:S01]  /*63d0*/  IMAD R9, R38, R14, RZ ;  /* 0x0000000e26097224 */ /* 0x000fe200078e02ff */
[----:B------:R-:W-:Y:S01]  /*63e0*/  I2IP.S8.S32.SAT R6, R6, R5, RZ ;  /* 0x0000000506067239 */ /* 0x000fe200000014ff */
[-C--:B------:R-:W-:Y:S01]  /*63f0*/  IMAD R8, R31, R40.reuse, R8 ;  /* 0x000000281f087224 */ /* 0x080fe200078e0208 */
[C---:B------:R-:W-:Y:S01]  /*6400*/  SHF.L.U32 R31, R51.reuse, 0x8, RZ ;  /* 0x00000008331f7819 */ /* 0x040fe200000006ff */
[----:B------:R-:W-:Y:S01]  /*6410*/  IMAD R10, R38, R15, RZ ;  /* 0x0000000f260a7224 */ /* 0x000fe200078e02ff */
[----:B------:R-:W-:Y:S01]  /*6420*/  I2IP.S8.S32.SAT R53, R4, R3, R6 ;  /* 0x0000000304357239 */ /* 0x000fe20000001406 */
[-C--:B------:R-:W-:Y:S01]  /*6430*/  IMAD R9, R32, R40.reuse, R9 ;  /* 0x0000002820097224 */ /* 0x080fe200078e0209 */
[----:B------:R-:W-:Y:S01]  /*6440*/  SHF.R.S32.HI R5, RZ, 0x18, R31 ;  /* 0x00000018ff057819 */ /* 0x000fe2000001141f */
[-C--:B------:R-:W-:Y:S01]  /*6450*/  IMAD R10, R2, R40.reuse, R10 ;  /* 0x00000028020a7224 */ /* 0x080fe200078e020a */
[----:B------:R-:W-:Y:S01]  /*6460*/  SHF.L.U32 R2, R51, 0x10, RZ ;  /* 0x0000001033027819 */ /* 0x000fe200000006ff */
[----:B------:R-:W-:Y:S01]  /*6470*/  IMAD R11, R0, R40, R11 ;  /* 0x00000028000b7224 */ /* 0x000fe200078e020b */
[----:B------:R-:W-:Y:S01]  /*6480*/  SHF.R.S32.HI R0, RZ, 0x18, R51 ;  /* 0x00000018ff007819 */ /* 0x000fe20000011433 */
[C---:B------:R-:W-:Y:S01]  /*6490*/  IMAD R15, R38.reuse, R20, RZ ;  /* 0x00000014260f7224 */ /* 0x040fe200078e02ff */
[----:B------:R-:W-:Y:S01]  /*64a0*/  SHF.R.S32.HI R2, RZ, 0x18, R2 ;  /* 0x00000018ff027819 */ /* 0x000fe20000011402 */
[C---:B------:R-:W-:Y:S01]  /*64b0*/  IMAD R14, R38.reuse, R19, RZ ;  /* 0x00000013260e7224 */ /* 0x040fe200078e02ff */
[C---:B----4-:R-:W-:Y:S01]  /*64c0*/  SHF.L.U32 R4, R45.reuse, 0x10, RZ ;  /* 0x000000102d047819 */ /* 0x050fe200000006ff */
[----:B------:R-:W-:Y:S01]  /*64d0*/  IMAD R19, R38, R24, RZ ;  /* 0x0000001826137224 */ /* 0x000fe200078e02ff */
[----:B------:R-:W-:Y:S01]  /*64e0*/  PRMT R3, R45, 0x8880, RZ ;  /* 0x000088802d037816 */ /* 0x000fe200000000ff */
[-C--:B------:R-:W-:Y:S01]  /*64f0*/  IMAD R12, R2, R40.reuse, R12 ;  /* 0x00000028020c7224 */ /* 0x080fe200078e020c */
[----:B------:R-:W-:Y:S01]  /*6500*/  PRMT R2, R44, 0x8880, RZ ;  /* 0x000088802c027816 */ /* 0x000fe200000000ff */
[-C--:B------:R-:W-:Y:S01]  /*6510*/  IMAD R13, R5, R40.reuse, R13 ;  /* 0x00000028050d7224 */ /* 0x080fe200078e020d */
[----:B------:R-:W-:Y:S01]  /*6520*/  SHF.R.S32.HI R4, RZ, 0x18, R4 ;  /* 0x00000018ff047819 */ /* 0x000fe20000011404 */
[----:B------:R-:W-:Y:S01]  /*6530*/  IMAD R14, R0, R40, R14 ;  /* 0x00000028000e7224 */ /* 0x000fe200078e020e */
[----:B------:R-:W-:Y:S01]  /*6540*/  MOV R0, R2 ;  /* 0x0000000200007202 */ /* 0x000fe20000000f00 */
[----:B------:R-:W-:Y:S01]  /*6550*/  IMAD.U32 R5, R44, 0x10000, RZ ;  /* 0x000100002c057824 */ /* 0x000fe200078e00ff */
[----:B------:R-:W-:Y:S01]  /*6560*/  I2IP.S8.S32.SAT R9, R10, R9, RZ ;  /* 0x000000090a097239 */ /* 0x000fe200000014ff */
[----:B------:R-:W-:Y:S01]  /*6570*/  IMAD R20, R38, R25, RZ ;  /* 0x0000001926147224 */ /* 0x000fe200078e02ff */
[----:B------:R-:W-:Y:S01]  /*6580*/  I2IP.S8.S32.SAT R13, R14, R13, RZ ;  /* 0x0000000d0e0d7239 */ /* 0x000fe200000014ff */
[----:B------:R-:W-:Y:S01]  /*6590*/  IMAD R15, R0, R40, R15 ;  /* 0x00000028000f7224 */ /* 0x000fe200078e020f */
[----:B------:R-:W-:Y:S01]  /*65a0*/  SHF.R.S32.HI R2, RZ, 0x18, R5 ;  /* 0x00000018ff027819 */ /* 0x000fe20000011405 */
[----:B------:R-:W-:Y:S01]  /*65b0*/  IMAD R24, R38, R29, RZ ;  /* 0x0000001d26187224 */ /* 0x000fe200078e02ff */
[----:B------:R-:W-:Y:S01]  /*65c0*/  SHF.L.U32 R0, R44, 0x8, RZ ;  /* 0x000000082c007819 */ /* 0x000fe200000006ff */
[----:B------:R-:W-:Y:S01]  /*65d0*/  IMAD R25, R38, R30, RZ ;  /* 0x0000001e26197224 */ /* 0x000fe200078e02ff */
[----:B------:R-:W-:Y:S01]  /*65e0*/  I2IP.S8.S32.SAT R54, R8, R7, R9 ;  /* 0x0000000708367239 */ /* 0x000fe20000001409 */
[----:B------:R-:W-:Y:S01]  /*65f0*/  IMAD R16, R2, R40, R16 ;  /* 0x0000002802107224 */ /* 0x000fe200078e0210 */
[----:B------:R-:W-:Y:S01]  /*6600*/  SHF.R.S32.HI R0, RZ, 0x18, R0 ;  /* 0x00000018ff007819 */ /* 0x000fe20000011400 */
[----:B------:R-:W-:Y:S01]  /*6610*/  IMAD R29, R38, R34, RZ ;  /* 0x00000022261d7224 */ /* 0x000fe200078e02ff */
[----:B------:R-:W-:Y:S01]  /*6620*/  SHF.R.S32.HI R2, RZ, 0x18, R44 ;  /* 0x00000018ff027819 */ /* 0x000fe2000001142c */
[----:B------:R-:W-:Y:S01]  /*6630*/  IMAD.SHL.U32 R5, R45, 0x100, RZ ;  /* 0x000001002d057824 */ /* 0x000fe200078e00ff */
[----:B------:R-:W-:Y:S01]  /*6640*/  I2IP.S8.S32.SAT R55, R12, R11, R13 ;  /* 0x0000000b0c377239 */ /* 0x000fe2000000140d */
[-C--:B------:R-:W-:Y:S02]  /*6650*/  IMAD R17, R0, R40.reuse, R17 ;  /* 0x0000002800117224 */ /* 0x080fe400078e0211 */
[-C--:B------:R-:W-:Y:S01]  /*6660*/  IMAD R18, R2, R40.reuse, R18 ;  /* 0x0000002802127224 */ /* 0x080fe200078e0212 */
[----:B------:R-:W-:Y:S01]  /*6670*/  SHF.R.S32.HI R0, RZ, 0x18, R5 ;  /* 0x00000018ff007819 */ /* 0x000fe20000011405 */
[-C--:B------:R-:W-:Y:S01]  /*6680*/  IMAD R19, R3, R40.reuse, R19 ;  /* 0x0000002803137224 */ /* 0x080fe200078e0213 */
[----:B------:R-:W-:Y:S01]  /*6690*/  SHF.R.S32.HI R2, RZ, 0x18, R45 ;  /* 0x00000018ff027819 */ /* 0x000fe2000001142d */
[-C--:B------:R-:W-:Y:S01]  /*66a0*/  IMAD R20, R4, R40.reuse, R20 ;  /* 0x0000002804147224 */ /* 0x080fe200078e0214 */
[----:B------:R-:W-:Y:S01]  /*66b0*/  SHF.L.U32 R4, R46, 0x10, RZ ;  /* 0x000000102e047819 */ /* 0x000fe200000006ff */
[-C--:B------:R-:W-:Y:S01]  /*66c0*/  IMAD R21, R0, R40.reuse, R21 ;  /* 0x0000002800157224 */ /* 0x080fe200078e0215 */
[C---:B------:R-:W-:Y:S01]  /*66d0*/  PRMT R0, R46.reuse, 0x8880, RZ ;  /* 0x000088802e007816 */ /* 0x040fe200000000ff */
[----:B------:R1:W-:Y:S01]  /*66e0*/  STS.128 [R69+UR44+0x2200], R52 ;  /* 0x0022003445007988 */ /* 0x0003e20008000c2c */
[----:B------:R-:W-:Y:S01]  /*66f0*/  SHF.L.U32 R3, R46, 0x8, RZ ;  /* 0x000000082e037819 */ /* 0x000fe200000006ff */
[-C--:B------:R-:W-:Y:S01]  /*6700*/  IMAD R22, R2, R40.reuse, R22 ;  /* 0x0000002802167224 */ /* 0x080fe200078e0216 */
[----:B------:R-:W-:Y:S01]  /*6710*/  SHF.R.S32.HI R2, RZ, 0x18, R4 ;  /* 0x00000018ff027819 */ /* 0x000fe20000011404 */
[-C--:B------:R-:W-:Y:S01]  /*6720*/  IMAD R23, R0, R40.reuse, R23 ;  /* 0x0000002800177224 */ /* 0x080fe200078e0217 */
[----:B------:R-:W-:Y:S01]  /*6730*/  SHF.R.S32.HI R3, RZ, 0x18, R3 ;  /* 0x00000018ff037819 */ /* 0x000fe20000011403 */
[----:B------:R-:W-:Y:S01]  /*6740*/  IMAD R30, R38, R35, RZ ;  /* 0x00000023261e7224 */ /* 0x000fe200078e02ff */
[----:B------:R-:W-:Y:S01]  /*6750*/  SHF.R.S32.HI R0, RZ, 0x18, R46 ;  /* 0x00000018ff007819 */ /* 0x000fe2000001142e */
[-C--:B------:R-:W-:Y:S01]  /*6760*/  IMAD R24, R2, R40.reuse, R24 ;  /* 0x0000002802187224 */ /* 0x080fe200078e0218 */
[----:B------:R-:W-:Y:S01]  /*6770*/  PRMT R2, R47, 0x8880, RZ ;  /* 0x000088802f027816 */ /* 0x000fe200000000ff */
[-C--:B------:R-:W-:Y:S01]  /*6780*/  IMAD R25, R3, R40.reuse, R25 ;  /* 0x0000002803197224 */ /* 0x080fe200078e0219 */
[C---:B------:R-:W-:Y:S01]  /*6790*/  SHF.L.U32 R3, R47.reuse, 0x10, RZ ;  /* 0x000000102f037819 */ /* 0x040fe200000006ff */
[----:B------:R-:W-:Y:S01]  /*67a0*/  IMAD.SHL.U32 R4, R47, 0x100, RZ ;  /* 0x000001002f047824 */ /* 0x000fe200078e00ff */
[----:B------:R-:W-:Y:S01]  /*67b0*/  SHF.R.S32.HI R5, RZ, 0x18, R47 ;  /* 0x00000018ff057819 */ /* 0x000fe2000001142f */
[-C--:B------:R-:W-:Y:S01]  /*67c0*/  IMAD R26, R0, R40.reuse, R26 ;  /* 0x00000028001a7224 */ /* 0x080fe200078e021a */
[----:B------:R-:W-:Y:S01]  /*67d0*/  SHF.R.S32.HI R3, RZ, 0x18, R3 ;  /* 0x00000018ff037819 */ /* 0x000fe20000011403 */
[-C--:B------:R-:W-:Y:S01]  /*67e0*/  IMAD R27, R2, R40.reuse, R27 ;  /* 0x00000028021b7224 */ /* 0x080fe200078e021b */
[----:B------:R-:W-:Y:S02]  /*67f0*/  SHF.R.S32.HI R4, RZ, 0x18, R4 ;  /* 0x00000018ff047819 */ /* 0x000fe40000011404 */
[----:B------:R-:W-:Y:S01]  /*6800*/  I2IP.S8.S32.SAT R17, R18, R17, RZ ;  /* 0x0000001112117239 */ /* 0x000fe200000014ff */
[-C--:B------:R-:W-:Y:S01]  /*6810*/  IMAD R28, R3, R40.reuse, R28 ;  /* 0x00000028031c7224 */ /* 0x080fe200078e021c */
[----:B------:R-:W-:Y:S01]  /*6820*/  I2IP.S8.S32.SAT R21, R22, R21, RZ ;  /* 0x0000001516157239 */ /* 0x000fe200000014ff */
[-C--:B------:R-:W-:Y:S01]  /*6830*/  IMAD R29, R4, R40.reuse, R29 ;  /* 0x00000028041d7224 */ /* 0x080fe200078e021d */
[----:B------:R-:W-:Y:S01]  /*6840*/  I2IP.S8.S32.SAT R16, R16, R15, R17 ;  /* 0x0000000f10107239 */ /* 0x000fe20000001411 */
[----:B------:R-:W-:Y:S01]  /*6850*/  IMAD R30, R5, R40, R30 ;  /* 0x00000028051e7224 */ /* 0x000fe200078e021e */
[----:B------:R-:W-:Y:S02]  /*6860*/  I2IP.S8.S32.SAT R17, R20, R19, R21 ;  /* 0x0000001314117239 */ /* 0x000fe40000001415 */
[----:B------:R-:W-:Y:S02]  /*6870*/  I2IP.S8.S32.SAT R18, R26, R25, RZ ;  /* 0x000000191a127239 */ /* 0x000fe400000014ff */
[----:B------:R-:W-:Y:S02]  /*6880*/  I2IP.S8.S32.SAT R19, R30, R29, RZ ;  /* 0x0000001d1e137239 */ /* 0x000fe400000014ff */
[----:B------:R-:W-:Y:S02]  /*6890*/  IADD3 R2, PT, PT, R69, UR44, RZ ;  /* 0x0000002c45027c10 */ /* 0x000fe4000fffe0ff */
[----:B------:R-:W-:Y:S02]  /*68a0*/  SHF.L.U32 R0, R79, 0x4, RZ ;  /* 0x000000044f007819 */ /* 0x000fe400000006ff */
[----:B------:R-:W-:Y:S02]  /*68b0*/  I2IP.S8.S32.SAT R18, R24, R23, R18 ;  /* 0x0000001718127239 */ /* 0x000fe40000001412 */
[----:B------:R-:W-:Y:S02]  /*68c0*/  I2IP.S8.S32.SAT R19, R28, R27, R19 ;  /* 0x0000001b1c137239 */ /* 0x000fe40000001413 */
[----:B------:R-:W-:Y:S02]  /*68d0*/  IADD3 R87, PT, PT, R2, R0, RZ ;  /* 0x0000000002577210 */ /* 0x000fe40007ffe0ff */
[----:B------:R-:W-:Y:S02]  /*68e0*/  LEA R3, R81, UR44, 0x3 ;  /* 0x0000002c51037c11 */ /* 0x000fe4000f8e18ff */
[----:B------:R-:W-:Y:S01]  /*68f0*/  @P6 SHF.L.U32 R4, R80, 0x1f, RZ ;  /* 0x0000001f50046819 */ /* 0x000fe200000006ff */
[----:B------:R1:W-:Y:S01]  /*6900*/  STS.128 [R87+0x2210], R16 ;  /* 0x0022101057007388 */ /* 0x0003e20000000c00 */
[----:B------:R-:W-:Y:S01]  /*6910*/  @!PT LDS RZ, [RZ] ;  /* 0x00000000fffff984 */ /* 0x000fe20000000800 */
[----:B------:R-:W-:Y:S01]  /*6920*/  @!PT LDS RZ, [RZ] ;  /* 0x00000000fffff984 */ /* 0x000fe20000000800 */
[----:B------:R-:W-:Y:S01]  /*6930*/  @!PT LDS RZ, [RZ] ;  /* 0x00000000fffff984 */ /* 0x000fe20000000800 */
[----:B------:R-:W-:Y:S01]  /*6940*/  @!PT LDS RZ, [RZ] ;  /* 0x00000000fffff984 */ /* 0x000fe20000000800 */
[----:B------:R2:W-:Y:S07]  /*6950*/  MEMBAR.ALL.CTA ;  /* 0x0000000000007992 */ /* 0x0005ee0000008000 */
[----:B--2---:R-:W2:Y:S02]  /*6960*/  FENCE.VIEW.ASYNC.S ;  /* 0x00000000000073c6 */ /* 0x004ea40000000000 */
[----:B--2---:R-:W-:Y:S06]  /*6970*/  BAR.SYNC.DEFER_BLOCKING 0x1, 0x80 ;  /* 0x0042000000007b1d */ /* 0x004fec0000010000 */
[----:B------:R-:W-:Y:S05]  /*6980*/  @P0 BRA `(.L_x_102) ;  /* 0x0000000000280947 */ /* 0x000fea0003800000 */
[----:B------:R-:W2:Y:S01]  /*6990*/  LDCU.64 UR6, c[0x0][0x348] ;  /* 0x00006900ff0677ac */ /* 0x000ea20008000a00 */
[----:B------:R-:W-:Y:S01]  /*69a0*/  UIADD3 UR4, UPT, UPT, UR44, 0x2200, URZ ;  /* 0x000022002c047890 */ /* 0x000fe2000fffe0ff */
[----:B------:R-:W-:Y:S05]  /*69b0*/  UMOV UR51, UR36 ;  /* 0x0000002400337c82 */ /* 0x000fea0008000000 */
[----:B------:R-:W-:Y:S04]  /*69c0*/  MOV R85, UR4 ;  /* 0x0000000400557c02 */ /* 0x000fe80008000f00 */
[----:B------:R-:W-:Y:S01]  /*69d0*/  R2UR UR48, R85 ;  /* 0x00000000553072ca */ /* 0x000fe200000e0000 */
[----:B--2---:R-:W-:Y:S04]  /*69e0*/  UIADD3 UR4, UP0, UPT, UR6, 0x680, URZ ;  /* 0x0000068006047890 */ /* 0x004fe8000ff1e0ff */
[----:B------:R-:W-:Y:S09]  /*69f0*/  UIADD3.X UR5, UPT, UPT, URZ, UR7, URZ, UP0, !UPT ;  /* 0x00000007ff057290 */ /* 0x000ff200087fe4ff */
[----:B------:R2:W-:Y:S01]  /*6a00*/  UTMASTG.3D [UR48], [UR4] ;  /* 0x00000030040073b5 */ /* 0x0005e20008010000 */
[----:B------:R0:W-:Y:S01]  /*6a10*/  UTMACMDFLUSH ;  /* 0x00000000000079b7 */ /* 0x0001e20000000000 */
[----:B--2---:R-:W-:Y:S04]  /*6a20*/  DEPBAR.LE SB0, 0x1 ;  /* 0x000080400000791a */ /* 0x004fe80000000000 */
.L_x_102:
[----:B------:R-:W-:Y:S05]  /*6a30*/  BSYNC.RECONVERGENT B0 ;  /* 0x0000000000007941 */ /* 0x000fea0003800200 */
.L_x_101:
[----:B------:R-:W-:Y:S06]  /*6a40*/  BAR.SYNC.DEFER_BLOCKING 0x1, 0x80 ;  /* 0x0042000000007b1d */ /* 0x000fec0000010000 */
[----:B------:R-:W2:Y:S01]  /*6a50*/  @P6 SYNCS.PHASECHK.TRANS64.TRYWAIT P0, [R3+URZ+0x40], R4 ;  /* 0x00004004030065a7 */ /* 0x000ea200080011ff */
[----:B------:R-:W-:Y:S01]  /*6a60*/  BSSY B1, `(.L_x_103) ;  /* 0x000001f000017945 */ /* 0x000fe20003800000 */
[----:B--2---:R-:W-:Y:S03]  /*6a70*/  @P6 SEL R56, RZ, 0x1, !P0 ;  /* 0x00000001ff386807 */ /* 0x004fe60004000000 */
[----:B------:R-:W-:Y:S05]  /*6a80*/  @!P6 BRA `(.L_x_104) ;  /* 0x000000000070e947 */ /* 0x000fea0003800000 */
[----:B------:R-:W-:Y:S01]  /*6a90*/  ISETP.NE.AND P1, PT, R57, RZ, PT ;  /* 0x000000ff3900720c */ /* 0x000fe20003f25270 */
[----:B------:R-:W-:Y:S01]  /*6aa0*/  BSSY B0, `(.L_x_105) ;  /* 0x0000008000007945 */ /* 0x000fe20003800000 */
[----:B------:R-:W-:Y:S11]  /*6ab0*/  ISETP.NE.AND P0, PT, R56, RZ, PT ;  /* 0x000000ff3800720c */ /* 0x000ff60003f05270 */
[----:B------:R-:W-:Y:S04]  /*6ac0*/  @P1 IMAD R2, R81, 0x1000, R2 ;  /* 0x0000100051021824 */ /* 0x000fe800078e0202 */
[----:B------:R-:W-:Y:S01]  /*6ad0*/  @P1 IMAD.IADD R4, R0, 0x1, R2 ;  /* 0x0000000100041824 */ /* 0x000fe200078e0202 */
[----:B------:R-:W-:Y:S06]  /*6ae0*/  @P0 BRA `(.L_x_106) ;  /* 0x00000000000c0947 */ /* 0x000fec0003800000 */
[----:B------:R-:W-:Y:S04]  /*6af0*/  SHF.L.U32 R0, R80, 0x1f, RZ ;  /* 0x0000001f50007819 */ /* 0x000fe800000006ff */
[----:B------:R-:W2:Y:S02]  /*6b00*/  SYNCS.PHASECHK.TRANS64.TRYWAIT P0, [R3+URZ+0x40], R0 ;  /* 0x00004000030075a7 */ /* 0x000ea400080011ff */
[----:B--2---:R-:W-:Y:S05]  /*6b10*/  @!P0 BRA `(.L_x_107) ;  /* 0x0000001400d08947 */ /* 0x004fea0003800000 */
.L_x_106:
[----:B------:R-:W-:Y:S05]  /*6b20*/  BSYNC B0 ;  /* 0x0000000000007941 */ /* 0x000fea0003800000 */
.L_x_105:
[----:B------:R-:W-:Y:S01]  /*6b30*/  ISETP.NE.AND P0, PT, R57, RZ, PT ;  /* 0x000000ff3900720c */ /* 0x000fe20003f05270 */
[----:B--2---:R-:W-:Y:S02]  /*6b40*/  VIADD R3, R3, 0x50 ;  /* 0x0000005003037836 */ /* 0x004fe40000000000 */
[----:B------:R-:W-:Y:S02]  /*6b50*/  IMAD.U32 R0, RZ, RZ, UR45 ;  /* 0x0000002dff007e24 */ /* 0x000fe4000f8e00ff */
[----:B------:R-:W-:Y:S03]  /*6b60*/  VIADD R81, R81, 0x1 ;  /* 0x0000000151517836 */ /* 0x000fe60000000000 */
[----:B------:R-:W-:Y:S05]  /*6b70*/  PRMT R0, R0, 0x654, R3 ;  /* 0x0000065400007816 */ /* 0x000fea0000000003 */
[----:B------:R2:W3:Y:S04]  /*6b80*/  @P0 LDS.128 R48, [R2+0x200] ;  /* 0x0002000002300984 */ /* 0x0004e80000000c00 */
        /* <DEDUP_REMOVED lines=11> */
[----:B--23--:R-:W-:Y:S02]  /*6c40*/  LOP3.LUT R80, R80, R0, RZ, 0x3c, !PT ;  /* 0x0000000050507212 */ /* 0x00cfe400078e3cff */
.L_x_104:
[----:B------:R-:W-:Y:S05]  /*6c50*/  BSYNC B1 ;  /* 0x0000000000017941 */ /* 0x000fea0003800000 */
.L_x_103:
[----:B------:R-:W-:Y:S05]  /*6c60*/  VIADD R0, R39, 0x40 ;  /* 0x0000004027007836 */ /* 0x000fea0000000000 */
[----:B------:R-:W-:Y:S04]  /*6c70*/  SHF.R.U32.HI R0, RZ, 0x15, R0 ;  /* 0x00000015ff007819 */ /* 0x000fe80000011600 */
[----:B------:R-:W-:Y:S11]  /*6c80*/  LOP3.LUT P0, RZ, R0, 0x3, R75, 0x48, !PT ;  /* 0x0000000300ff7812 */ /* 0x000ff6000780484b */
[----:B------:R-:W-:Y:S02]  /*6c90*/  @!UPT UIADD3 URZ, UPT, UPT, URZ, URZ, URZ ;  /* 0x000000fffffff290 */ /* 0x000fe4000fffe0ff */
[----:B------:R-:W-:Y:S05]  /*6ca0*/  @!P0 BRA `(.L_x_108) ;  /* 0x0000000000408947 */ /* 0x000fea0003800000 */
[----:B------:R-:W2:Y:S01]  /*6cb0*/  LDCU.64 UR8, c[0x4][0x70] ;  /* 0x01000e00ff0877ac */ /* 0x000ea20008000a00 */
[----:B------:R-:W-:Y:S01]  /*6cc0*/  MOV R3, 0x0 ;  /* 0x0000000000037802 */ /* 0x000fe20000000f00 */
[----:B------:R-:W-:Y:S02]  /*6cd0*/  HFMA2 R12, -RZ, RZ, 0, 5.9604644775390625e-08 ;  /* 0x00000001ff0c7431 */ /* 0x000fe400000001ff */
[----:B------:R-:W-:Y:S02]  /*6ce0*/  IMAD.MOV.U32 R8, RZ, RZ, 0x192 ;  /* 0x00000192ff087424 */ /* 0x000fe400078e00ff */
[----:B------:R-:W-:Y:S01]  /*6cf0*/  IMAD.MOV.U32 R13, RZ, RZ, RZ ;  /* 0x000000ffff0d7224 */ /* 0x000fe200078e00ff */
[----:B------:R-:W3:Y:S01]  /*6d00*/  LDCU.64 UR6, c[0x4][0x78] ;  /* 0x01000f00ff0677ac */ /* 0x000ee20008000a00 */
[----:B------:R-:W1:Y:S01]  /*6d10*/  LDC.64 R2, c[0x4][R3] ;  /* 0x0100000003027b82 */ /* 0x000e620000000a00 */
[----:B------:R-:W5:Y:S01]  /*6d20*/  LDCU.64 UR4, c[0x4][0x10] ;  /* 0x01000200ff0477ac */ /* 0x000f620008000a00 */
[----:B--2---:R-:W-:Y:S01]  /*6d30*/  MOV R5, UR9 ;  /* 0x0000000900057c02 */ /* 0x004fe20008000f00 */
[----:B------:R-:W-:Y:S01]  /*6d40*/  IMAD.U32 R4, RZ, RZ, UR8 ;  /* 0x00000008ff047e24 */ /* 0x000fe2000f8e00ff */
[----:B---3--:R-:W-:Y:S01]  /*6d50*/  MOV R7, UR7 ;  /* 0x0000000700077c02 */ /* 0x008fe20008000f00 */
[----:B------:R-:W-:Y:S01]  /*6d60*/  IMAD.U32 R6, RZ, RZ, UR6 ;  /* 0x00000006ff067e24 */ /* 0x000fe2000f8e00ff */
[----:B-----5:R-:W-:Y:S01]  /*6d70*/  MOV R11, UR5 ;  /* 0x00000005000b7c02 */ /* 0x020fe20008000f00 */
[----:B------:R-:W-:Y:S02]  /*6d80*/  IMAD.U32 R10, RZ, RZ, UR4 ;  /* 0x00000004ff0a7e24 */ /* 0x000fe4000f8e00ff */
[----:B------:R-:W-:Y:S07]  /*6d90*/  LEPC R20, `(.L_x_108) ;  /* 0x000000001014794e */ /* 0x000fee0000000000 */
[----:B-1--4-:R-:W-:Y:S05]  /*6da0*/  CALL.ABS.NOINC R2 ;  /* 0x0000000002007343 */ /* 0x012fea0003c00000 */
.L_x_108:
[----:B------:R-:W-:Y:S01]  /*6db0*/  ISETP.NE.AND P0, PT, R86, RZ, PT ;  /* 0x000000ff5600720c */ /* 0x000fe20003f05270 */
[----:B------:R-:W-:Y:S05]  /*6dc0*/  WARPSYNC.ALL ;  /* 0x0000000000007948 */ /* 0x000fea0003800000 */
[----:B------:R-:W-:Y:S01]  /*6dd0*/  IMAD.SHL.U32 R66, R49, 0x100, RZ ;  /* 0x0000010031427824 */ /* 0x000fe200078e00ff */
[----:B------:R-:W-:Y:S01]  /*6de0*/  R2UR UR4, R39 ;  /* 0x00000000270472ca */ /* 0x000fe200000e0000 */
[----:B------:R-:W-:Y:S01]  /*6df0*/  IMAD.SHL.U32 R60, R51, 0x100, RZ ;  /* 0x00000100333c7824 */ /* 0x000fe200078e00ff */
[C---:B------:R-:W-:Y:S01]  /*6e00*/  SHF.L.U32 R2, R48.reuse, 0x10, RZ ;  /* 0x0000001030027819 */ /* 0x040fe200000006ff */
[----:B-1--4-:R-:W-:Y:S01]  /*6e10*/  IMAD.SHL.U32 R54, R45, 0x100, RZ ;  /* 0x000001002d367824 */ /* 0x012fe200078e00ff */
[C---:B------:R-:W-:Y:S01]  /*6e20*/  PRMT R0, R48.reuse, 0x8880, RZ ;  /* 0x0000888030007816 */ /* 0x040fe200000000ff */
[----:B------:R-:W-:Y:S01]  /*6e30*/  BSSY.RECONVERGENT B0, `(.L_x_109) ;  /* 0x000009f000007945 */ /* 0x000fe20003800200 */
[----:B------:R-:W-:Y:S02]  /*6e40*/  SHF.L.U32 R3, R48, 0x8, RZ ;  /* 0x0000000830037819 */ /* 0x000fe400000006ff */
[----:B------:R-:W-:Y:S02]  /*6e50*/  SHF.R.S32.HI R2, RZ, 0x18, R2 ;  /* 0x00000018ff027819 */ /* 0x000fe40000011402 */
[----:B------:R-:W-:Y:S02]  /*6e60*/  PRMT R68, R49, 0x8880, RZ ;  /* 0x0000888031447816 */ /* 0x000fe400000000ff */
[----:B------:R-:W-:Y:S01]  /*6e70*/  SHF.R.S32.HI R3, RZ, 0x18, R3 ;  /* 0x00000018ff037819 */ /* 0x000fe20000011403 */
[----:B------:R-:W-:Y:S01]  /*6e80*/  LDTM.16dp32bit_t0_t15.x32 R4, tmem[UR4+0x40] ;  /* 0x00004004000479ee */ /* 0x000fe20008a80000 */
[----:B------:R-:W1:Y:S01]  /*6e90*/  LDTM.16dp32bit_t16_t31.x32 R4, tmem[UR4+0x60] ;  /* 0x00006004000479ee */ /* 0x000e620008aa0000 */
[----:B------:R-:W-:Y:S01]  /*6ea0*/  NOP ;  /* 0x0000000000007918 */ /* 0x000fe20000000000 */
[C---:B------:R-:W-:Y:S02]  /*6eb0*/  SHF.L.U32 R63, R50.reuse, 0x8, RZ ;  /* 0x00000008323f7819 */ /* 0x040fe400000006ff */
[C---:B------:R-:W-:Y:S02]  /*6ec0*/  PRMT R62, R51.reuse, 0x8880, RZ ;  /* 0x00008880333e7816 */ /* 0x040fe400000000ff */
[----:B------:R-:W-:Y:S02]  /*6ed0*/  SHF.L.U32 R61, R51, 0x10, RZ ;  /* 0x00000010333d7819 */ /* 0x000fe400000006ff */
[----:B------:R-:W-:Y:S02]  /*6ee0*/  R2UR UR5, R43 ;  /* 0x000000002b0572ca */ /* 0x000fe400000e0000 */
[----:B------:R-:W-:Y:S01]  /*6ef0*/  SHF.R.S32.HI R39, RZ, 0x18, R48 ;  /* 0x00000018ff277819 */ /* 0x000fe20000011430 */
[----:B------:R-:W-:Y:S01]  /*6f00*/  IMAD.SHL.U32 R48, R47, 0x100, RZ ;  /* 0x000001002f307824 */ /* 0x000fe200078e00ff */
[----:B------:R-:W-:Y:S02]  /*6f10*/  SHF.L.U32 R67, R49, 0x10, RZ ;  /* 0x0000001031437819 */ /* 0x000fe400000006ff */
[C---:B------:R-:W-:Y:S02]  /*6f20*/  PRMT R65, R50.reuse, 0x8880, RZ ;  /* 0x0000888032417816 */ /* 0x040fe400000000ff */
[----:B------:R-:W-:Y:S02]  /*6f30*/  SHF.R.S32.HI R41, RZ, 0x18, R49 ;  /* 0x00000018ff297819 */ /* 0x000fe40000011431 */
[----:B------:R-:W-:Y:S02]  /*6f40*/  SHF.L.U32 R64, R50, 0x10, RZ ;  /* 0x0000001032407819 */ /* 0x000fe400000006ff */
[----:B------:R-:W-:Y:S01]  /*6f50*/  SHF.R.S32.HI R42, RZ, 0x18, R50 ;  /* 0x00000018ff2a7819 */ /* 0x000fe20000011432 */
[----:B------:R-:W-:Y:S01]  /*6f60*/  UIADD3 UR4, UPT, UPT, UR5, 0xb0, URZ ;  /* 0x000000b005047890 */ /* 0x000fe2000fffe0ff */
[----:B------:R-:W-:Y:S01]  /*6f70*/  PRMT R59, R44, 0x8880, RZ ;  /* 0x000088802c3b7816 */ /* 0x000fe200000000ff */
[C---:B-1----:R-:W-:Y:S02]  /*6f80*/  IMAD R4, R38.reuse, R4, RZ ;  /* 0x0000000426047224 */ /* 0x042fe400078e02ff */
[----:B------:R-:W-:Y:S01]  /*6f90*/  UPRMT UR4, UR45, 0x654, UR4 ;  /* 0x000006542d047896 */ /* 0x000fe20008000004 */
[C---:B------:R-:W-:Y:S01]  /*6fa0*/  IMAD R5, R38.reuse, R5, RZ ;  /* 0x0000000526057224 */ /* 0x040fe200078e02ff */
[----:B------:R-:W-:Y:S01]  /*6fb0*/  SHF.R.S32.HI R43, RZ, 0x18, R51 ;  /* 0x00000018ff2b7819 */ /* 0x000fe20000011433 */
[----:B------:R-:W-:Y:S01]  /*6fc0*/  IMAD R6, R38, R6, RZ ;  /* 0x0000000626067224 */ /* 0x000fe200078e02ff */
[----:B------:R-:W-:Y:S01]  /*6fd0*/  SHF.L.U32 R51, R46, 0x8, RZ ;  /* 0x000000082e337819 */ /* 0x000fe200000006ff */
[----:B------:R-:W-:Y:S01]  /*6fe0*/  IMAD R4, R0, R40, R4 ;  /* 0x0000002800047224 */ /* 0x000fe200078e0204 */
[----:B------:R-:W-:Y:S01]  /*6ff0*/  MOV R0, R68 ;  /* 0x0000004400007202 */ /* 0x000fe20000000f00 */
[----:B------:R-:W-:Y:S01]  /*7000*/  IMAD R7, R38, R7, RZ ;  /* 0x0000000726077224 */ /* 0x000fe200078e02ff */
[----:B------:R-:W-:Y:S01]  /*7010*/  SHF.L.U32 R58, R44, 0x10, RZ ;  /* 0x000000102c3a7819 */ /* 0x000fe200000006ff */
[-C--:B------:R-:W-:Y:S01]  /*7020*/  IMAD R5, R2, R40.reuse, R5 ;  /* 0x0000002802057224 */ /* 0x080fe200078e0205 */
[----:B------:R-:W-:Y:S01]  /*7030*/  SYNCS.ARRIVE.TRANS64.RED.A1T0 RZ, [UR4], RZ ;  /* 0x000000ffffff79a7 */ /* 0x000fe20008100404 */
[----:B------:R-:W-:Y:S01]  /*7040*/  IMAD R6, R3, R40, R6 ;  /* 0x0000002803067224 */ /* 0x000fe200078e0206 */
[----:B------:R-:W-:Y:S01]  /*7050*/  SHF.R.S32.HI R2, RZ, 0x18, R67 ;  /* 0x00000018ff027819 */ /* 0x000fe20000011443 */
[C---:B------:R-:W-:Y:S01]  /*7060*/  IMAD R8, R38.reuse, R8, RZ ;  /* 0x0000000826087224 */ /* 0x040fe200078e02ff */
[----:B------:R-:W-:Y:S01]  /*7070*/  SHF.R.S32.HI R3, RZ, 0x18, R66 ;  /* 0x00000018ff037819 */ /* 0x000fe20000011442 */
[-C--:B------:R-:W-:Y:S01]  /*7080*/  IMAD R7, R39, R40.reuse, R7 ;  /* 0x0000002827077224 */ /* 0x080fe200078e0207 */
[----:B------:R-:W-:Y:S01]  /*7090*/  MOV R39, R65 ;  /* 0x0000004100277202 */ /* 0x000fe20000000f00 */
[----:B------:R-:W-:Y:S01]  /*70a0*/  IMAD R9, R38, R9, RZ ;  /* 0x0000000926097224 */ /* 0x000fe200078e02ff */
[C---:B------:R-:W-:Y:S01]  /*70b0*/  PRMT R56, R45.reuse, 0x8880, RZ ;  /* 0x000088802d387816 */ /* 0x040fe200000000ff */
[----:B------:R-:W-:Y:S01]  /*70c0*/  IMAD R8, R0, R40, R8 ;  /* 0x0000002800087224 */ /* 0x000fe200078e0208 */
[----:B------:R-:W-:Y:S01]  /*70d0*/  SHF.L.U32 R55, R45, 0x10, RZ ;  /* 0x000000102d377819 */ /* 0x000fe200000006ff */
[----:B------:R-:W-:Y:S01]  /*70e0*/  IMAD R10, R38, R10, RZ ;  /* 0x0000000a260a7224 */ /* 0x000fe200078e02ff */
[----:B------:R-:W-:Y:S01]  /*70f0*/  PRMT R53, R46, 0x8880, RZ ;  /* 0x000088802e357816 */ /* 0x000fe200000000ff */
[----:B------:R-:W-:Y:S01]  /*7100*/  IMAD R9, R2, R40, R9 ;  /* 0x0000002802097224 */ /* 0x000fe200078e0209 */
[----:B------:R-:W-:Y:S01]  /*7110*/  SHF.R.S32.HI R45, RZ, 0x18, R45 ;  /* 0x00000018ff2d7819 */ /* 0x000fe2000001142d */
[----:B------:R-:W-:Y:S01]  /*7120*/  IMAD R0, R38, R20, RZ ;  /* 0x0000001426007224 */ /* 0x000fe200078e02ff */
[----:B------:R-:W-:Y:S01]  /*7130*/  SHF.L.U32 R52, R46, 0x10, RZ ;  /* 0x000000102e347819 */ /* 0x000fe200000006ff */
[C---:B------:R-:W-:Y:S01]  /*7140*/  IMAD R11, R38.reuse, R11, RZ ;  /* 0x0000000b260b7224 */ /* 0x040fe200078e02ff */
[C---:B------:R-:W-:Y:S01]  /*7150*/  PRMT R50, R47.reuse, 0x8880, RZ ;  /* 0x000088802f327816 */ /* 0x040fe200000000ff */
[C---:B------:R-:W-:Y:S01]  /*7160*/  IMAD R2, R38.reuse, R21, RZ ;  /* 0x0000001526027224 */ /* 0x040fe200078e02ff */
[----:B------:R-:W-:Y:S01]  /*7170*/  SHF.R.S32.HI R46, RZ, 0x18, R46 ;  /* 0x00000018ff2e7819 */ /* 0x000fe2000001142e */
[C---:B------:R-:W-:Y:S01]  /*7180*/  IMAD R20, R38.reuse, R24, RZ ;  /* 0x0000001826147224 */ /* 0x040fe200078e02ff */
[----:B------:R-:W-:Y:S01]  /*7190*/  SHF.L.U32 R49, R47, 0x10, RZ ;  /* 0x000000102f317819 */ /* 0x000fe200000006ff */
[C---:B------:R-:W-:Y:S01]  /*71a0*/  IMAD R21, R38.reuse, R25, RZ ;  /* 0x0000001926157224 */ /* 0x040fe200078e02ff */
[----:B------:R-:W-:Y:S01]  /*71b0*/  SHF.R.S32.HI R47, RZ, 0x18, R47 ;  /* 0x00000018ff2f7819 */ /* 0x000fe2000001142f */
[----:B------:R-:W-:Y:S01]  /*71c0*/  IMAD R24, R38, R28, RZ ;  /* 0x0000001c26187224 */ /* 0x000fe200078e02ff */
[----:B------:R-:W-:Y:S01]  /*71d0*/  SHF.L.U32 R57, R44, 0x8, RZ ;  /* 0x000000082c397819 */ /* 0x000fe200000006ff */
[----:B------:R-:W-:Y:S01]  /*71e0*/  IMAD R10, R3, R40, R10 ;  /* 0x00000028030a7224 */ /* 0x000fe200078e020a */
[----:B------:R-:W-:Y:S01]  /*71f0*/  SHF.R.S32.HI R44, RZ, 0x18, R44 ;  /* 0x00000018ff2c7819 */ /* 0x000fe2000001142c */
[----:B------:R-:W-:Y:S01]  /*7200*/  IMAD R12, R38, R12, RZ ;  /* 0x0000000c260c7224 */ /* 0x000fe200078e02ff */
[----:B------:R-:W-:Y:S01]  /*7210*/  IADD3 R36, PT, PT, R36, 0x1, RZ ;  /* 0x0000000124247810 */ /* 0x000fe20007ffe0ff */
[C---:B------:R-:W-:Y:S02]  /*7220*/  IMAD R25, R38.reuse, R29, RZ ;  /* 0x0000001d26197224 */ /* 0x040fe400078e02ff */
[C---:B------:R-:W-:Y:S01]  /*7230*/  IMAD R28, R38.reuse, R32, RZ ;  /* 0x00000020261c7224 */ /* 0x040fe200078e02ff */
[----:B------:R-:W-:Y:S01]  /*7240*/  SHF.R.S32.HI R32, RZ, 0x18, R64 ;  /* 0x00000018ff207819 */ /* 0x000fe20000011440 */
[C---:B------:R-:W-:Y:S01]  /*7250*/  IMAD R29, R38.reuse, R33, RZ ;  /* 0x00000021261d7224 */ /* 0x040fe200078e02ff */
[----:B------:R-:W-:Y:S01]  /*7260*/  I2IP.S8.S32.SAT R33, R7, R6, RZ ;  /* 0x0000000607217239 */ /* 0x000fe200000014ff */
[----:B------:R-:W-:Y:S01]  /*7270*/  IMAD R11, R41, R40, R11 ;  /* 0x00000028290b7224 */ /* 0x000fe200078e020b */
[----:B------:R-:W-:Y:S01]  /*7280*/  SHF.R.S32.HI R6, RZ, 0x18, R63 ;  /* 0x00000018ff067819 */ /* 0x000fe2000001143f */
[C---:B------:R-:W-:Y:S01]  /*7290*/  IMAD R13, R38.reuse, R13, RZ ;  /* 0x0000000d260d7224 */ /* 0x040fe200078e02ff */
[----:B------:R-:W-:Y:S01]  /*72a0*/  MOV R7, R62 ;  /* 0x0000003e00077202 */ /* 0x000fe20000000f00 */
[C---:B------:R-:W-:Y:S02]  /*72b0*/  IMAD R14, R38.reuse, R14, RZ ;  /* 0x0000000e260e7224 */ /* 0x040fe400078e02ff */
[C---:B------:R-:W-:Y:S02]  /*72c0*/  IMAD R3, R38.reuse, R22, RZ ;  /* 0x0000001626037224 */ /* 0x040fe400078e02ff */
[----:B------:R-:W-:Y:S02]  /*72d0*/  IMAD R12, R39, R40, R12 ;  /* 0x00000028270c7224 */ /* 0x000fe400078e020c */
[C---:B------:R-:W-:Y:S02]  /*72e0*/  IMAD R22, R38.reuse, R26, RZ ;  /* 0x0000001a26167224 */ /* 0x040fe400078e02ff */
[C---:B------:R-:W-:Y:S02]  /*72f0*/  IMAD R15, R38.reuse, R15, RZ ;  /* 0x0000000f260f7224 */ /* 0x040fe400078e02ff */
[----:B------:R-:W-:Y:S02]  /*7300*/  IMAD R26, R38, R30, RZ ;  /* 0x0000001e261a7224 */ /* 0x000fe400078e02ff */
[----:B------:R-:W-:Y:S02]  /*7310*/  IMAD R13, R32, R40, R13 ;  /* 0x00000028200d7224 */ /* 0x000fe400078e020d */
[C---:B------:R-:W-:Y:S01]  /*7320*/  IMAD R30, R38.reuse, R34, RZ ;  /* 0x00000022261e7224 */ /* 0x040fe200078e02ff */
[----:B------:R-:W-:Y:S01]  /*7330*/  I2IP.S8.S32.SAT R34, R11, R10, RZ ;  /* 0x0000000a0b227239 */ /* 0x000fe200000014ff */
[----:B------:R-:W-:Y:S01]  /*7340*/  IMAD R16, R38, R16, RZ ;  /* 0x0000001026107224 */ /* 0x000fe200078e02ff */
[----:B------:R-:W-:Y:S01]  /*7350*/  SHF.R.S32.HI R10, RZ, 0x18, R61 ;  /* 0x00000018ff0a7819 */ /* 0x000fe2000001143d */
[----:B------:R-:W-:Y:S01]  /*7360*/  IMAD R14, R6, R40, R14 ;  /* 0x00000028060e7224 */ /* 0x000fe200078e020e */
[----:B------:R-:W-:Y:S01]  /*7370*/  I2IP.S8.S32.SAT R61, R9, R8, R34 ;  /* 0x00000008093d7239 */ /* 0x000fe20000001422 */
[----:B------:R-:W-:Y:S01]  /*7380*/  IMAD R17, R38, R17, RZ ;  /* 0x0000001126117224 */ /* 0x000fe200078e02ff */
[----:B------:R-:W-:Y:S01]  /*7390*/  SHF.R.S32.HI R11, RZ, 0x18, R60 ;  /* 0x00000018ff0b7819 */ /* 0x000fe2000001143c */
[----:B------:R-:W-:Y:S01]  /*73a0*/  IMAD R15, R42, R40, R15 ;  /* 0x000000282a0f7224 */ /* 0x000fe200078e020f */
[----:B------:R-:W-:Y:S01]  /*73b0*/  I2IP.S8.S32.SAT R60, R5, R4, R33 ;  /* 0x00000004053c7239 */ /* 0x000fe20000001421 */
[C---:B------:R-:W-:Y:S01]  /*73c0*/  IMAD R18, R38.reuse, R18, RZ ;  /* 0x0000001226127224 */ /* 0x040fe200078e02ff */
[----:B------:R-:W-:Y:S01]  /*73d0*/  SHF.R.S32.HI R5, RZ, 0x18, R58 ;  /* 0x00000018ff057819 */ /* 0x000fe2000001143a */
[----:B------:R-:W-:Y:S01]  /*73e0*/  IMAD R16, R7, R40, R16 ;  /* 0x0000002807107224 */ /* 0x000fe200078e0210 */
[----:B------:R-:W-:Y:S01]  /*73f0*/  I2IP.S8.S32.SAT R14, R15, R14, RZ ;  /* 0x0000000e0f0e7239 */ /* 0x000fe200000014ff */
[----:B------:R-:W-:Y:S01]  /*7400*/  IMAD R19, R38, R19, RZ ;  /* 0x0000001326137224 */ /* 0x000fe200078e02ff */
[----:B------:R-:W-:Y:S01]  /*7410*/  SHF.R.S32.HI R7, RZ, 0x18, R48 ;  /* 0x00000018ff077819 */ /* 0x000fe20000011430 */
[----:B------:R-:W-:Y:S01]  /*7420*/  IMAD R17, R10, R40, R17 ;  /* 0x000000280a117224 */ /* 0x000fe200078e0211 */
[----:B------:R-:W-:Y:S01]  /*7430*/  I2IP.S8.S32.SAT R62, R13, R12, R14 ;  /* 0x0000000c0d3e7239 */ /* 0x000fe2000000140e */
[-C--:B------:R-:W-:Y:S01]  /*7440*/  IMAD R18, R11, R40.reuse, R18 ;  /* 0x000000280b127224 */ /* 0x080fe200078e0212 */
[----:B------:R-:W-:Y:S01]  /*7450*/  SHF.R.S32.HI R6, RZ, 0x18, R57 ;  /* 0x00000018ff067819 */ /* 0x000fe20000011439 */
[----:B------:R-:W-:Y:S02]  /*7460*/  IMAD.MOV.U32 R4, RZ, RZ, R59 ;  /* 0x000000ffff047224 */ /* 0x000fe400078e003b */
[-C--:B------:R-:W-:Y:S02]  /*7470*/  IMAD R19, R43, R40.reuse, R19 ;  /* 0x000000282b137224 */ /* 0x080fe400078e0213 */
[----:B------:R-:W-:Y:S01]  /*7480*/  IMAD R0, R4, R40, R0 ;  /* 0x0000002804007224 */ /* 0x000fe200078e0200 */
[----:B------:R-:W-:Y:S01]  /*7490*/  MOV R4, R56 ;  /* 0x0000003800047202 */ /* 0x000fe20000000f00 */
[----:B------:R-:W-:Y:S01]  /*74a0*/  IMAD R23, R38, R23, RZ ;  /* 0x0000001726177224 */ /* 0x000fe200078e02ff */
[----:B------:R-:W-:Y:S01]  /*74b0*/  I2IP.S8.S32.SAT R18, R19, R18, RZ ;  /* 0x0000001213127239 */ /* 0x000fe200000014ff */
[-C--:B------:R-:W-:Y:S01]  /*74c0*/  IMAD R2, R5, R40.reuse, R2 ;  /* 0x0000002805027224 */ /* 0x080fe200078e0202 */
[----:B------:R-:W-:Y:S01]  /*74d0*/  SHF.R.S32.HI R5, RZ, 0x18, R55 ;  /* 0x00000018ff057819 */ /* 0x000fe20000011437 */
[----:B------:R-:W-:Y:S01]  /*74e0*/  IMAD R3, R6, R40, R3 ;  /* 0x0000002806037224 */ /* 0x000fe200078e0203 */
[----:B------:R-:W-:Y:S01]  /*74f0*/  I2IP.S8.S32.SAT R63, R17, R16, R18 ;  /* 0x00000010113f7239 */ /* 0x000fe20000001412 */
[-C--:B------:R-:W-:Y:S01]  /*7500*/  IMAD R23, R44, R40.reuse, R23 ;  /* 0x000000282c177224 */ /* 0x080fe200078e0217 */
[----:B------:R-:W-:Y:S01]  /*7510*/  SHF.R.S32.HI R6, RZ, 0x18, R54 ;  /* 0x00000018ff067819 */ /* 0x000fe20000011436 */
[-C--:B------:R-:W-:Y:S01]  /*7520*/  IMAD R20, R4, R40.reuse, R20 ;  /* 0x0000002804147224 */ /* 0x080fe200078e0214 */
[----:B------:R-:W-:Y:S01]  /*7530*/  MOV R4, R53 ;  /* 0x0000003500047202 */ /* 0x000fe20000000f00 */
[----:B------:R1:W-:Y:S01]  /*7540*/  STS.128 [R69+UR44+0x3200], R60 ;  /* 0x0032003c45007988 */ /* 0x0003e20008000c2c */
[----:B------:R-:W-:Y:S01]  /*7550*/  IMAD R27, R38, R27, RZ ;  /* 0x0000001b261b7224 */ /* 0x000fe200078e02ff */
[----:B------:R-:W-:Y:S01]  /*7560*/  I2IP.S8.S32.SAT R3, R23, R3, RZ ;  /* 0x0000000317037239 */ /* 0x000fe200000014ff */
[-C--:B------:R-:W-:Y:S01]  /*7570*/  IMAD R21, R5, R40.reuse, R21 ;  /* 0x0000002805157224 */ /* 0x080fe200078e0215 */
[----:B------:R-:W-:Y:S01]  /*7580*/  SHF.R.S32.HI R5, RZ, 0x18, R52 ;  /* 0x00000018ff057819 */ /* 0x000fe20000011434 */
[-C--:B------:R-:W-:Y:S01]  /*7590*/  IMAD R22, R6, R40.reuse, R22 ;  /* 0x0000002806167224 */ /* 0x080fe200078e0216 */
[----:B------:R-:W-:Y:S01]  /*75a0*/  SHF.R.S32.HI R6, RZ, 0x18, R49 ;  /* 0x00000018ff067819 */ /* 0x000fe20000011431 */
[-C--:B------:R-:W-:Y:S02]  /*75b0*/  IMAD R27, R45, R40.reuse, R27 ;  /* 0x000000282d1b7224 */ /* 0x080fe400078e021b */
[-C--:B------:R-:W-:Y:S01]  /*75c0*/  IMAD R24, R4, R40.reuse, R24 ;  /* 0x0000002804187224 */ /* 0x080fe200078e0218 */
[----:B------:R-:W-:Y:S01]  /*75d0*/  SHF.R.S32.HI R4, RZ, 0x18, R51 ;  /* 0x00000018ff047819 */ /* 0x000fe20000011433 */
[----:B------:R-:W-:Y:S01]  /*75e0*/  IMAD R25, R5, R40, R25 ;  /* 0x0000002805197224 */ /* 0x000fe200078e0219 */
[----:B------:R-:W-:Y:S01]  /*75f0*/  MOV R5, R50 ;  /* 0x0000003200057202 */ /* 0x000fe20000000f00 */
[----:B------:R-:W-:Y:S02]  /*7600*/  IMAD R31, R38, R31, RZ ;  /* 0x0000001f261f7224 */ /* 0x000fe400078e02ff */
[----:B------:R-:W-:Y:S01]  /*7610*/  IMAD R26, R4, R40, R26 ;  /* 0x00000028041a7224 */ /* 0x000fe200078e021a */
[----:B------:R-:W-:Y:S01]  /*7620*/  I2IP.S8.S32.SAT R4, R2, R0, R3 ;  /* 0x0000000002047239 */ /* 0x000fe20000001403 */
[-C--:B------:R-:W-:Y:S02]  /*7630*/  IMAD R31, R46, R40.reuse, R31 ;  /* 0x000000282e1f7224 */ /* 0x080fe400078e021f */
[----:B------:R-:W-:Y:S01]  /*7640*/  IMAD R28, R5, R40, R28 ;  /* 0x00000028051c7224 */ /* 0x000fe200078e021c */
[----:B------:R-:W-:Y:S01]  /*7650*/  I2IP.S8.S32.SAT R5, R27, R22, RZ ;  /* 0x000000161b057239 */ /* 0x000fe200000014ff */
[----:B------:R-:W-:Y:S01]  /*7660*/  IMAD R29, R6, R40, R29 ;  /* 0x00000028061d7224 */ /* 0x000fe200078e021d */
[----:B------:R-:W-:Y:S01]  /*7670*/  I2IP.S8.S32.SAT R6, R31, R26, RZ ;  /* 0x0000001a1f067239 */ /* 0x000fe200000014ff */
[----:B------:R-:W-:Y:S01]  /*7680*/  IMAD R35, R38, R35, RZ ;  /* 0x0000002326237224 */ /* 0x000fe200078e02ff */
[----:B------:R-:W-:Y:S01]  /*7690*/  I2IP.S8.S32.SAT R5, R21, R20, R5 ;  /* 0x0000001415057239 */ /* 0x000fe20000001405 */
[----:B------:R-:W-:Y:S01]  /*76a0*/  IMAD R30, R7, R40, R30 ;  /* 0x00000028071e7224 */ /* 0x000fe200078e021e */
[----:B------:R-:W-:Y:S01]  /*76b0*/  I2IP.S8.S32.SAT R6, R25, R24, R6 ;  /* 0x0000001819067239 */ /* 0x000fe20000001406 */
[----:B------:R-:W-:Y:S05]  /*76c0*/  IMAD R35, R47, R40, R35 ;  /* 0x000000282f237224 */ /* 0x000fea00078e0223 */
[----:B------:R-:W-:Y:S04]  /*76d0*/  I2IP.S8.S32.SAT R7, R35, R30, RZ ;  /* 0x0000001e23077239 */ /* 0x000fe800000014ff */
[----:B------:R-:W-:Y:S05]  /*76e0*/  I2IP.S8.S32.SAT R7, R29, R28, R7 ;  /* 0x0000001c1d077239 */ /* 0x000fea0000001407 */
        /* <DEDUP_REMOVED lines=10> */
[----:B------:R-:W-:Y:S02]  /*7790*/  UIADD3 UR9, UPT, UPT, UR49, 0x40, URZ ;  /* 0x0000004031097890 */ /* 0x000fe4000fffe0ff */
[----:B------:R-:W-:Y:S01]  /*77a0*/  UIADD3 UR8, UPT, UPT, UR44, 0x3200, URZ ;  /* 0x000032002c087890 */ /* 0x000fe2000fffe0ff */
[----:B------:R-:W-:Y:S01]  /*77b0*/  UMOV UR10, UR50 ;  /* 0x00000032000a7c82 */ /* 0x000fe20008000000 */
[----:B------:R-:W-:Y:S01]  /*77c0*/  UMOV UR11, UR36 ;  /* 0x00000024000b7c82 */ /* 0x000fe20008000000 */
[----:B--2---:R-:W-:Y:S04]  /*77d0*/  UIADD3 UR4, UP0, UPT, UR6, 0x680, URZ ;  /* 0x0000068006047890 */ /* 0x004fe8000ff1e0ff */
[----:B------:R-:W-:Y:S09]  /*77e0*/  UIADD3.X UR5, UPT, UPT, URZ, UR7, URZ, UP0, !UPT ;  /* 0x00000007ff057290 */ /* 0x000ff200087fe4ff */
[----:B------:R2:W-:Y:S01]  /*77f0*/  UTMASTG.3D [UR8], [UR4] ;  /* 0x00000008040073b5 */ /* 0x0005e20008010000 */
[----:B------:R0:W-:Y:S01]  /*7800*/  UTMACMDFLUSH ;  /* 0x00000000000079b7 */ /* 0x0001e20000000000 */
[----:B--2---:R-:W-:Y:S04]  /*7810*/  DEPBAR.LE SB0, 0x1 ;  /* 0x000080400000791a */ /* 0x004fe80000000000 */
.L_x_110:
[----:B------:R-:W-:Y:S05]  /*7820*/  BSYNC.RECONVERGENT B0 ;  /* 0x0000000000007941 */ /* 0x000fea0003800200 */
.L_x_109:
[----:B------:R-:W-:Y:S01]  /*7830*/  R2UR UR4, R76 ;  /* 0x000000004c0472ca */ /* 0x000fe200000e0000 */
[----:B------:R-:W-:Y:S01]  /*7840*/  BAR.SYNC.DEFER_BLOCKING 0x1, 0x80 ;  /* 0x0042000000007b1d */ /* 0x000fe20000010000 */
[----:B------:R-:W-:Y:S01]  /*7850*/  ISETP.NE.AND P0, PT, R78, 0x2, PT ;  /* 0x000000024e00780c */ /* 0x000fe20003f05270 */
[----:B------:R-:W-:Y:S01]  /*7860*/  UISETP.NE.AND UP0, UPT, UR46, URZ, UPT ;  /* 0x000000ff2e00728c */ /* 0x000fe2000bf05270 */
[----:B------:R-:W-:Y:S01]  /*7870*/  ISETP.NE.AND P1, PT, R36, 0x4, PT ;  /* 0x000000042400780c */ /* 0x000fe20003f25270 */
[----:B------:R-:W-:Y:S01]  /*7880*/  UIADD3 UR16, UPT, UPT, UR38, UR63, URZ ;  /* 0x0000003f26107290 */ /* 0x000fe2000fffe0ff */
[----:B------:R-:W-:Y:S02]  /*7890*/  SEL R2, RZ, 0x1, P0 ;  /* 0x00000001ff027807 */ /* 0x000fe40000000000 */
[----:B------:R-:W-:Y:S02]  /*78a0*/  SEL R0, RZ, 0x1, P1 ;  /* 0x00000001ff007807 */ /* 0x000fe40000800000 */
[----:B------:R-:W-:Y:S02]  /*78b0*/  LOP3.LUT R82, R82, R2, RZ, 0x3c, !PT ;  /* 0x0000000252527212 */ /* 0x000fe400078e3cff */
[----:B------:R-:W-:Y:S01]  /*78c0*/  LOP3.LUT R83, R83, R0, RZ, 0x3c, !PT ;  /* 0x0000000053537212 */ /* 0x000fe200078e3cff */
[----:B------:R-:W-:Y:S01]  /*78d0*/  UIADD3 UR20, UPT, UPT, UR37, UR4, URZ ;  /* 0x0000000425147290 */ /* 0x000fe2000fffe0ff */
[----:B------:R-:W-:Y:S02]  /*78e0*/  SEL R78, R78, RZ, P0 ;  /* 0x000000ff4e4e7207 */ /* 0x000fe40000000000 */
[----:B------:R-:W-:Y:S01]  /*78f0*/  SEL R36, R36, RZ, P1 ;  /* 0x000000ff24247207 */ /* 0x000fe20000800000 */
[----:B------:R-:W-:Y:S01]  /*7900*/  UMOV UR36, UR59 ;  /* 0x0000003b00247c82 */ /* 0x000fe20008000000 */
[----:B------:R-:W-:Y:S07]  /*7910*/  BRA.U UP0, `(.L_x_111) ;  /* 0xffffffd500787547 */ /* 0x000fee000b83ffff */
[----:B------:R-:W-:Y:S05]  /*7920*/  EXIT ;  /* 0x000000000000794d */ /* 0x000fea0003800000 */
.L_x_24:
[----:B--2---:R2:W3:Y:S02]  /*7930*/  SYNCS.PHASECHK.TRANS64.TRYWAIT P0, [R0+URZ+0xe0], R2 ;  /* 0x0000e002000075a7 */ /* 0x0044e400080011ff */
[----:B---3--:R-:W-:Y:S05]  /*7940*/  @!P0 NANOSLEEP.SYNCS 0x989680 ;  /* 0x009896800000895d */ /* 0x008fea0003900000 */
[----:B------:R-:W3:Y:S02]  /*7950*/  @!P0 SYNCS.PHASECHK.TRANS64 P0, [R0+URZ+0xe0], R2 ;  /* 0x0000e002000085a7 */ /* 0x000ee400080010ff */
[----:B---3--:R-:W-:Y:S05]  /*7960*/  @!P0 BRA `(.L_x_24) ;  /* 0xfffffffc00f08947 */ /* 0x008fea000383ffff */
[----:B------:R-:W-:Y:S05]  /*7970*/  BRA `(.L_x_112) ;  /* 0xffffffa0000c7947 */ /* 0x000fea000383ffff */
.L_x_27:
[----:B-1----:R-:W-:-:S07]  /*7980*/  MOV R0, UR33 ;  /* 0x0000002100007c02 */ /* 0x002fce0008000f00 */
.L_x_113:
[----:B-1----:R1:W2:Y:S02]  /*7990*/  SYNCS.PHASECHK.TRANS64.TRYWAIT P0, [R0+URZ+0x20], R3 ;  /* 0x00002003000075a7 */ /* 0x0022a400080011ff */
[----:B--2---:R-:W-:Y:S05]  /*79a0*/  @!P0 NANOSLEEP.SYNCS 0x989680 ;  /* 0x009896800000895d */ /* 0x004fea0003900000 */
[----:B------:R-:W2:Y:S02]  /*79b0*/  @!P0 SYNCS.PHASECHK.TRANS64 P0, [R0+URZ+0x20], R3 ;  /* 0x00002003000085a7 */ /* 0x000ea400080010ff */
[----:B--2---:R-:W-:Y:S05]  /*79c0*/  @!P0 BRA `(.L_x_113) ;  /* 0xfffffffc00f08947 */ /* 0x004fea000383ffff */
[----:B------:R-:W-:Y:S05]  /*79d0*/  BRA `(.L_x_26) ;  /* 0xffffffa000587947 */ /* 0x000fea000383ffff */
.L_x_34:
[----:B-1----:R-:W-:-:S07]  /*79e0*/  MOV R0, UR17 ;  /* 0x0000001100007c02 */ /* 0x002fce0008000f00 */
.L_x_114:
[----:B-1----:R1:W2:Y:S02]  /*79f0*/  SYNCS.PHASECHK.TRANS64.TRYWAIT P0, [R0+URZ+0x20], R3 ;  /* 0x00002003000075a7 */ /* 0x0022a400080011ff */
[----:B--2---:R-:W-:Y:S05]  /*7a00*/  @!P0 NANOSLEEP.SYNCS 0x989680 ;  /* 0x009896800000895d */ /* 0x004fea0003900000 */
[----:B------:R-:W2:Y:S02]  /*7a10*/  @!P0 SYNCS.PHASECHK.TRANS64 P0, [R0+URZ+0x20], R3 ;  /* 0x00002003000085a7 */ /* 0x000ea400080010ff */
[----:B--2---:R-:W-:Y:S05]  /*7a20*/  @!P0 BRA `(.L_x_114) ;  /* 0xfffffffc00f08947 */ /* 0x004fea000383ffff */
[----:B------:R-:W-:Y:S05]  /*7a30*/  BRA `(.L_x_33) ;  /* 0xffffffa400187947 */ /* 0x000fea000383ffff */
.L_x_39:
[----:B-1----:R1:W2:Y:S02]  /*7a40*/  SYNCS.PHASECHK.TRANS64.TRYWAIT P0, [R3+URZ+0x70], R0 ;  /* 0x00007000030075a7 */ /* 0x0022a400080011ff */
[----:B--2---:R-:W-:Y:S05]  /*7a50*/  @!P0 NANOSLEEP.SYNCS 0x989680 ;  /* 0x009896800000895d */ /* 0x004fea0003900000 */
[----:B------:R-:W2:Y:S02]  /*7a60*/  @!P0 SYNCS.PHASECHK.TRANS64 P0, [R3+URZ+0x70], R0 ;  /* 0x00007000030085a7 */ /* 0x000ea400080010ff */
[----:B--2---:R-:W-:Y:S05]  /*7a70*/  @!P0 BRA `(.L_x_39) ;  /* 0xfffffffc00f08947 */ /* 0x004fea000383ffff */
[----:B------:R-:W-:Y:S05]  /*7a80*/  BRA `(.L_x_115) ;  /* 0xffffffa400c07947 */ /* 0x000fea000383ffff */
.L_x_43:
[----:B------:R-:W-:-:S07]  /*7a90*/  MOV R0, UR4 ;  /* 0x0000000400007c02 */ /* 0x000fce0008000f00 */
.L_x_116:
[----:B-1----:R1:W2:Y:S02]  /*7aa0*/  SYNCS.PHASECHK.TRANS64.TRYWAIT P0, [R0+URZ], R2 ;  /* 0x00000002000075a7 */ /* 0x0022a400080011ff */
[----:B--2---:R-:W-:Y:S05]  /*7ab0*/  @!P0 NANOSLEEP.SYNCS 0x989680 ;  /* 0x009896800000895d */ /* 0x004fea0003900000 */
[----:B------:R-:W2:Y:S02]  /*7ac0*/  @!P0 SYNCS.PHASECHK.TRANS64 P0, [R0+URZ], R2 ;  /* 0x00000002000085a7 */ /* 0x000ea400080010ff */
[----:B--2---:R-:W-:Y:S05]  /*7ad0*/  @!P0 BRA `(.L_x_116) ;  /* 0xfffffffc00f08947 */ /* 0x004fea000383ffff */
[----:B------:R-:W-:Y:S05]  /*7ae0*/  BRA `(.L_x_117) ;  /* 0xffffffac00687947 */ /* 0x000fea000383ffff */
.L_x_44:
[----:B------:R-:W-:-:S07]  /*7af0*/  MOV R0, UR5 ;  /* 0x0000000500007c02 */ /* 0x000fce0008000f00 */
.L_x_118:
[----:B-1----:R1:W2:Y:S02]  /*7b00*/  SYNCS.PHASECHK.TRANS64.TRYWAIT P0, [R0+URZ], R3 ;  /* 0x00000003000075a7 */ /* 0x0022a400080011ff */
[----:B--2---:R-:W-:Y:S05]  /*7b10*/  @!P0 NANOSLEEP.SYNCS 0x989680 ;  /* 0x009896800000895d */ /* 0x004fea0003900000 */
[----:B------:R-:W2:Y:S02]  /*7b20*/  @!P0 SYNCS.PHASECHK.TRANS64 P0, [R0+URZ], R3 ;  /* 0x00000003000085a7 */ /* 0x000ea400080010ff */
[----:B--2---:R-:W-:Y:S05]  /*7b30*/  @!P0 BRA `(.L_x_118) ;  /* 0xfffffffc00f08947 */ /* 0x004fea000383ffff */
[----:B------:R-:W-:Y:S05]  /*7b40*/  BRA `(.L_x_119) ;  /* 0xffffffac00747947 */ /* 0x000fea000383ffff */
.L_x_45:
[----:B------:R-:W-:-:S07]  /*7b50*/  MOV R0, UR5 ;  /* 0x0000000500007c02 */ /* 0x000fce0008000f00 */
.L_x_120:
[----:B-1----:R1:W2:Y:S02]  /*7b60*/  SYNCS.PHASECHK.TRANS64.TRYWAIT P0, [R0+URZ], R3 ;  /* 0x00000003000075a7 */ /* 0x0022a400080011ff */
[----:B--2---:R-:W-:Y:S05]  /*7b70*/  @!P0 NANOSLEEP.SYNCS 0x989680 ;  /* 0x009896800000895d */ /* 0x004fea0003900000 */
[----:B------:R-:W2:Y:S02]  /*7b80*/  @!P0 SYNCS.PHASECHK.TRANS64 P0, [R0+URZ], R3 ;  /* 0x00000003000085a7 */ /* 0x000ea400080010ff */
[----:B--2---:R-:W-:Y:S05]  /*7b90*/  @!P0 BRA `(.L_x_120) ;  /* 0xfffffffc00f08947 */ /* 0x004fea000383ffff */
[----:B------:R-:W-:Y:S05]  /*7ba0*/  BRA `(.L_x_121) ;  /* 0xffffffac00807947 */ /* 0x000fea000383ffff */
.L_x_48:
[----:B--2---:R2:W3:Y:S02]  /*7bb0*/  SYNCS.PHASECHK.TRANS64.TRYWAIT P0, [R2+URZ+0xd0], R4 ;  /* 0x0000d004020075a7 */ /* 0x0044e400080011ff */
[----:B---3--:R-:W-:Y:S05]  /*7bc0*/  @!P0 NANOSLEEP.SYNCS 0x989680 ;  /* 0x009896800000895d */ /* 0x008fea0003900000 */
[----:B------:R-:W3:Y:S02]  /*7bd0*/  @!P0 SYNCS.PHASECHK.TRANS64 P0, [R2+URZ+0xd0], R4 ;  /* 0x0000d004020085a7 */ /* 0x000ee400080010ff */
[----:B---3--:R-:W-:Y:S05]  /*7be0*/  @!P0 BRA `(.L_x_48) ;  /* 0xfffffffc00f08947 */ /* 0x008fea000383ffff */
[----:B------:R-:W-:Y:S05]  /*7bf0*/  BRA `(.L_x_122) ;  /* 0xffffffac00dc7947 */ /* 0x000fea000383ffff */
.L_x_49:
[----:B------:R-:W-:-:S07]  /*7c00*/  MOV R2, UR4 ;  /* 0x0000000400027c02 */ /* 0x000fce0008000f00 */
.L_x_123:
[----:B--2---:R2:W3:Y:S02]  /*7c10*/  SYNCS.PHASECHK.TRANS64.TRYWAIT P0, [R2+URZ+0x80], R5 ;  /* 0x00008005020075a7 */ /* 0x0044e400080011ff */
[----:B---3--:R-:W-:Y:S05]  /*7c20*/  @!P0 NANOSLEEP.SYNCS 0x989680 ;  /* 0x009896800000895d */ /* 0x008fea0003900000 */
[----:B------:R-:W3:Y:S02]  /*7c30*/  @!P0 SYNCS.PHASECHK.TRANS64 P0, [R2+URZ+0x80], R5 ;  /* 0x00008005020085a7 */ /* 0x000ee400080010ff */
[----:B---3--:R-:W-:Y:S05]  /*7c40*/  @!P0 BRA `(.L_x_123) ;  /* 0xfffffffc00f08947 */ /* 0x008fea000383ffff */
[----:B------:R-:W-:Y:S05]  /*7c50*/  BRA `(.L_x_124) ;  /* 0xffffffac00ec7947 */ /* 0x000fea000383ffff */
.L_x_50:
[----:B--2---:R2:W3:Y:S02]  /*7c60*/  SYNCS.PHASECHK.TRANS64.TRYWAIT P1, [R2+URZ+0x70], R4 ;  /* 0x00007004020075a7 */ /* 0x0044e400080211ff */
[----:B---3--:R-:W-:Y:S05]  /*7c70*/  @!P1 NANOSLEEP.SYNCS 0x989680 ;  /* 0x009896800000995d */ /* 0x008fea0003900000 */
[----:B------:R-:W3:Y:S02]  /*7c80*/  @!P1 SYNCS.PHASECHK.TRANS64 P1, [R2+URZ+0x70], R4 ;  /* 0x00007004020095a7 */ /* 0x000ee400080210ff */
[----:B---3--:R-:W-:Y:S05]  /*7c90*/  @!P1 BRA `(.L_x_50) ;  /* 0xfffffffc00f09947 */ /* 0x008fea000383ffff */
[----:B------:R-:W-:Y:S05]  /*7ca0*/  BRA `(.L_x_125) ;  /* 0xffffffb0001c7947 */ /* 0x000fea000383ffff */
.L_x_53:
[----:B------:R-:W-:-:S07]  /*7cb0*/  MOV R0, UR4 ;  /* 0x0000000400007c02 */ /* 0x000fce0008000f00 */
.L_x_126:
[----:B--2---:R2:W3:Y:S02]  /*7cc0*/  SYNCS.PHASECHK.TRANS64.TRYWAIT P0, [R0+URZ+0x80], R2 ;  /* 0x00008002000075a7 */ /* 0x0044e400080011ff */
[----:B---3--:R-:W-:Y:S05]  /*7cd0*/  @!P0 NANOSLEEP.SYNCS 0x989680 ;  /* 0x009896800000895d */ /* 0x008fea0003900000 */
[----:B------:R-:W3:Y:S02]  /*7ce0*/  @!P0 SYNCS.PHASECHK.TRANS64 P0, [R0+URZ+0x80], R2 ;  /* 0x00008002000085a7 */ /* 0x000ee400080010ff */
[----:B---3--:R-:W-:Y:S05]  /*7cf0*/  @!P0 BRA `(.L_x_126) ;  /* 0xfffffffc00f08947 */ /* 0x008fea000383ffff */
[----:B------:R-:W-:Y:S05]  /*7d00*/  BRA `(.L_x_52) ;  /* 0xffffffb000707947 */ /* 0x000fea000383ffff */
.L_x_60:
[----:B-1----:R1:W2:Y:S02]  /*7d10*/  SYNCS.PHASECHK.TRANS64.TRYWAIT P1, [R0+URZ+0x70], R2 ;  /* 0x00007002000075a7 */ /* 0x0022a400080211ff */
[----:B--2---:R-:W-:Y:S05]  /*7d20*/  @!P1 NANOSLEEP.SYNCS 0x989680 ;  /* 0x009896800000995d */ /* 0x004fea0003900000 */
[----:B------:R-:W2:Y:S02]  /*7d30*/  @!P1 SYNCS.PHASECHK.TRANS64 P1, [R0+URZ+0x70], R2 ;  /* 0x00007002000095a7 */ /* 0x000ea400080210ff */
[----:B--2---:R-:W-:Y:S05]  /*7d40*/  @!P1 BRA `(.L_x_60) ;  /* 0xfffffffc00f09947 */ /* 0x004fea000383ffff */
[----:B------:R-:W-:Y:S05]  /*7d50*/  BRA `(.L_x_127) ;  /* 0xffffffb400d47947 */ /* 0x000fea000383ffff */
.L_x_61:
[----:B------:R-:W-:-:S07]  /*7d60*/  MOV R2, UR23 ;  /* 0x0000001700027c02 */ /* 0x000fce0008000f00 */
.L_x_128:
[----:B-1----:R1:W2:Y:S02]  /*7d70*/  SYNCS.PHASECHK.TRANS64.TRYWAIT P0, [R2+URZ+0xb0], R0 ;  /* 0x0000b000020075a7 */ /* 0x0022a400080011ff */
[----:B--2---:R-:W-:Y:S05]  /*7d80*/  @!P0 NANOSLEEP.SYNCS 0x989680 ;  /* 0x009896800000895d */ /* 0x004fea0003900000 */
[----:B------:R-:W2:Y:S02]  /*7d90*/  @!P0 SYNCS.PHASECHK.TRANS64 P0, [R2+URZ+0xb0], R0 ;  /* 0x0000b000020085a7 */ /* 0x000ea400080010ff */
[----:B--2---:R-:W-:Y:S05]  /*7da0*/  @!P0 BRA `(.L_x_128) ;  /* 0xfffffffc00f08947 */ /* 0x004fea000383ffff */
[----:B------:R-:W-:Y:S05]  /*7db0*/  BRA `(.L_x_129) ;  /* 0xffffffb800247947 */ /* 0x000fea000383ffff */
.L_x_64:
[----:B------:R-:W-:Y:S07]  /*7dc0*/  MOV R0, UR5 ;  /* 0x0000000500007c02 */ /* 0x000fee0008000f00 */
.L_x_130:
[----:B-1----:R1:W2:Y:S02]  /*7dd0*/  SYNCS.PHASECHK.TRANS64.TRYWAIT P0, [R0+URZ], R2 ;  /* 0x00000002000075a7 */ /* 0x0022a400080011ff */
[----:B--2---:R-:W-:Y:S05]  /*7de0*/  @!P0 NANOSLEEP.SYNCS 0x989680 ;  /* 0x009896800000895d */ /* 0x004fea0003900000 */
[----:B------:R-:W2:Y:S02]  /*7df0*/  @!P0 SYNCS.PHASECHK.TRANS64 P0, [R0+URZ], R2 ;  /* 0x00000002000085a7 */ /* 0x000ea400080010ff */
[----:B--2---:R-:W-:Y:S05]  /*7e00*/  @!P0 BRA `(.L_x_130) ;  /* 0xfffffffc00f08947 */ /* 0x004fea000383ffff */
[----:B------:R-:W-:Y:S05]  /*7e10*/  BRA `(.L_x_63) ;  /* 0xffffffb800407947 */ /* 0x000fea000383ffff */
.L_x_67:
[----:B------:R-:W-:-:S07]  /*7e20*/  MOV R0, UR4 ;  /* 0x0000000400007c02 */ /* 0x000fce0008000f00 */
.L_x_131:
[----:B--2---:R2:W4:Y:S02]  /*7e30*/  SYNCS.PHASECHK.TRANS64.TRYWAIT P0, [R0+URZ], R2 ;  /* 0x00000002000075a7 */ /* 0x00452400080011ff */
[----:B----4-:R-:W-:Y:S05]  /*7e40*/  @!P0 NANOSLEEP.SYNCS 0x989680 ;  /* 0x009896800000895d */ /* 0x010fea0003900000 */
[----:B------:R-:W4:Y:S02]  /*7e50*/  @!P0 SYNCS.PHASECHK.TRANS64 P0, [R0+URZ], R2 ;  /* 0x00000002000085a7 */ /* 0x000f2400080010ff */
[----:B----4-:R-:W-:Y:S05]  /*7e60*/  @!P0 BRA `(.L_x_131) ;  /* 0xfffffffc00f08947 */ /* 0x010fea000383ffff */
[----:B------:R-:W-:Y:S05]  /*7e70*/  BRA `(.L_x_132) ;  /* 0xffffffb800f47947 */ /* 0x000fea000383ffff */
.L_x_68:
[----:B------:R-:W-:-:S07]  /*7e80*/  MOV R0, UR5 ;  /* 0x0000000500007c02 */ /* 0x000fce0008000f00 */
.L_x_133:
[----:B-1----:R1:W2:Y:S02]  /*7e90*/  SYNCS.PHASECHK.TRANS64.TRYWAIT P0, [R0+URZ], R3 ;  /* 0x00000003000075a7 */ /* 0x0022a400080011ff */
[----:B--2---:R-:W-:Y:S05]  /*7ea0*/  @!P0 NANOSLEEP.SYNCS 0x989680 ;  /* 0x009896800000895d */ /* 0x004fea0003900000 */
[----:B------:R-:W2:Y:S02]  /*7eb0*/  @!P0 SYNCS.PHASECHK.TRANS64 P0, [R0+URZ], R3 ;  /* 0x00000003000085a7 */ /* 0x000ea400080010ff */
[----:B--2---:R-:W-:Y:S05]  /*7ec0*/  @!P0 BRA `(.L_x_133) ;  /* 0xfffffffc00f08947 */ /* 0x004fea000383ffff */
[----:B------:R-:W-:Y:S05]  /*7ed0*/  BRA `(.L_x_134) ;  /* 0xffffffbc00007947 */ /* 0x000fea000383ffff */
.L_x_69:
[----:B------:R-:W-:-:S07]  /*7ee0*/  MOV R0, UR5 ;  /* 0x0000000500007c02 */ /* 0x000fce0008000f00 */
.L_x_135:
[----:B-1----:R1:W2:Y:S02]  /*7ef0*/  SYNCS.PHASECHK.TRANS64.TRYWAIT P0, [R0+URZ], R3 ;  /* 0x00000003000075a7 */ /* 0x0022a400080011ff */
[----:B--2---:R-:W-:Y:S05]  /*7f00*/  @!P0 NANOSLEEP.SYNCS 0x989680 ;  /* 0x009896800000895d */ /* 0x004fea0003900000 */
[----:B------:R-:W2:Y:S02]  /*7f10*/  @!P0 SYNCS.PHASECHK.TRANS64 P0, [R0+URZ], R3 ;  /* 0x00000003000085a7 */ /* 0x000ea400080010ff */
[----:B--2---:R-:W-:Y:S05]  /*7f20*/  @!P0 BRA `(.L_x_135) ;  /* 0xfffffffc00f08947 */ /* 0x004fea000383ffff */
[----:B------:R-:W-:Y:S05]  /*7f30*/  BRA `(.L_x_136) ;  /* 0xffffffbc000c7947 */ /* 0x000fea000383ffff */
.L_x_70:
[----:B-1----:R-:W-:-:S07]  /*7f40*/  MOV R0, UR4 ;  /* 0x0000000400007c02 */ /* 0x002fce0008000f00 */
.L_x_137:
[----:B-1----:R1:W2:Y:S02]  /*7f50*/  SYNCS.PHASECHK.TRANS64.TRYWAIT P0, [R0+URZ], R2 ;  /* 0x00000002000075a7 */ /* 0x0022a400080011ff */
[----:B--2---:R-:W-:Y:S05]  /*7f60*/  @!P0 NANOSLEEP.SYNCS 0x989680 ;  /* 0x009896800000895d */ /* 0x004fea0003900000 */
[----:B------:R-:W2:Y:S02]  /*7f70*/  @!P0 SYNCS.PHASECHK.TRANS64 P0, [R0+URZ], R2 ;  /* 0x00000002000085a7 */ /* 0x000ea400080010ff */
[----:B--2---:R-:W-:Y:S05]  /*7f80*/  @!P0 BRA `(.L_x_137) ;  /* 0xfffffffc00f08947 */ /* 0x004fea000383ffff */
[----:B------:R-:W-:Y:S05]  /*7f90*/  BRA `(.L_x_138) ;  /* 0xffffffbc00187947 */ /* 0x000fea000383ffff */
.L_x_75:
[----:B---3--:R3:W4:Y:S02]  /*7fa0*/  SYNCS.PHASECHK.TRANS64.TRYWAIT P0, [R12+URZ+0x70], R0 ;  /* 0x000070000c0075a7 */ /* 0x00872400080011ff */
[----:B----4-:R-:W-:Y:S05]  /*7fb0*/  @!P0 NANOSLEEP.SYNCS 0x989680 ;  /* 0x009896800000895d */ /* 0x010fea0003900000 */
[----:B------:R-:W4:Y:S02]  /*7fc0*/  @!P0 SYNCS.PHASECHK.TRANS64 P0, [R12+URZ+0x70], R0 ;  /* 0x000070000c0085a7 */ /* 0x000f2400080010ff */
[----:B----4-:R-:W-:Y:S05]  /*7fd0*/  @!P0 BRA `(.L_x_75) ;  /* 0xfffffffc00f08947 */ /* 0x010fea000383ffff */
[----:B------:R-:W-:Y:S05]  /*7fe0*/  BRA `(.L_x_139) ;  /* 0xffffffc000307947 */ /* 0x000fea000383ffff */
.L_x_78:
[----:B-1----:R-:W-:Y:S07]  /*7ff0*/  MOV R0, UR21 ;  /* 0x0000001500007c02 */ /* 0x002fee0008000f00 */
.L_x_140:
[----:B-1----:R1:W3:Y:S02]  /*8000*/  SYNCS.PHASECHK.TRANS64.TRYWAIT P2, [R0+URZ+0x68], R6 ;  /* 0x00006806000075a7 */ /* 0x0022e400080411ff */
[----:B---3--:R-:W-:Y:S05]  /*8010*/  @!P2 NANOSLEEP.SYNCS 0x989680 ;  /* 0x009896800000a95d */ /* 0x008fea0003900000 */
[----:B------:R-:W3:Y:S02]  /*8020*/  @!P2 SYNCS.PHASECHK.TRANS64 P2, [R0+URZ+0x68], R6 ;  /* 0x000068060000a5a7 */ /* 0x000ee400080410ff */
[----:B---3--:R-:W-:Y:S05]  /*8030*/  @!P2 BRA `(.L_x_140) ;  /* 0xfffffffc00f0a947 */ /* 0x008fea000383ffff */
[----:B------:R-:W-:Y:S05]  /*8040*/  BRA `(.L_x_77) ;  /* 0xffffffc400987947 */ /* 0x000fea000383ffff */
.L_x_81:
[----:B------:R-:W-:Y:S07]  /*8050*/  MOV R0, UR21 ;  /* 0x0000001500007c02 */ /* 0x000fee0008000f00 */
.L_x_141:
[----:B-1----:R1:W3:Y:S02]  /*8060*/  SYNCS.PHASECHK.TRANS64.TRYWAIT P0, [R0+URZ+0x50], R9 ;  /* 0x00005009000075a7 */ /* 0x0022e400080011ff */
[----:B---3--:R-:W-:Y:S05]  /*8070*/  @!P0 NANOSLEEP.SYNCS 0x989680 ;  /* 0x009896800000895d */ /* 0x008fea0003900000 */
[----:B------:R-:W3:Y:S02]  /*8080*/  @!P0 SYNCS.PHASECHK.TRANS64 P0, [R0+URZ+0x50], R9 ;  /* 0x00005009000085a7 */ /* 0x000ee400080010ff */
[----:B---3--:R-:W-:Y:S05]  /*8090*/  @!P0 BRA `(.L_x_141) ;  /* 0xfffffffc00f08947 */ /* 0x008fea000383ffff */
[----:B------:R-:W-:Y:S05]  /*80a0*/  BRA `(.L_x_142) ;  /* 0xffffffc400f47947 */ /* 0x000fea000383ffff */
.L_x_82:
[----:B------:R-:W-:Y:S07]  /*80b0*/  MOV R0, UR21 ;  /* 0x0000001500007c02 */ /* 0x000fee0008000f00 */
.L_x_143:
[----:B-1----:R1:W3:Y:S02]  /*80c0*/  SYNCS.PHASECHK.TRANS64.TRYWAIT P0, [R0+URZ+0x58], R9 ;  /* 0x00005809000075a7 */ /* 0x0022e400080011ff */
[----:B---3--:R-:W-:Y:S05]  /*80d0*/  @!P0 NANOSLEEP.SYNCS 0x989680 ;  /* 0x009896800000895d */ /* 0x008fea0003900000 */
[----:B------:R-:W3:Y:S02]  /*80e0*/  @!P0 SYNCS.PHASECHK.TRANS64 P0, [R0+URZ+0x58], R9 ;  /* 0x00005809000085a7 */ /* 0x000ee400080010ff */
[----:B---3--:R-:W-:Y:S05]  /*80f0*/  @!P0 BRA `(.L_x_143) ;  /* 0xfffffffc00f08947 */ /* 0x008fea000383ffff */
[----:B------:R-:W-:Y:S05]  /*8100*/  BRA `(.L_x_144) ;  /* 0xffffffc800307947 */ /* 0x000fea000383ffff */
.L_x_84:
[----:B------:R-:W-:-:S07]  /*8110*/  MOV R0, UR21 ;  /* 0x0000001500007c02 */ /* 0x000fce0008000f00 */
.L_x_145:
[----:B-1----:R1:W4:Y:S02]  /*8120*/  SYNCS.PHASECHK.TRANS64.TRYWAIT P0, [R0+URZ+0x50], R2 ;  /* 0x00005002000075a7 */ /* 0x00232400080011ff */
[----:B----4-:R-:W-:Y:S05]  /*8130*/  @!P0 NANOSLEEP.SYNCS 0x989680 ;  /* 0x009896800000895d */ /* 0x010fea0003900000 */
[----:B------:R-:W4:Y:S02]  /*8140*/  @!P0 SYNCS.PHASECHK.TRANS64 P0, [R0+URZ+0x50], R2 ;  /* 0x00005002000085a7 */ /* 0x000f2400080010ff */
[----:B----4-:R-:W-:Y:S05]  /*8150*/  @!P0 BRA `(.L_x_145) ;  /* 0xfffffffc00f08947 */ /* 0x010fea000383ffff */
[----:B------:R-:W-:Y:S05]  /*8160*/  BRA `(.L_x_146) ;  /* 0xffffffc800a47947 */ /* 0x000fea000383ffff */
.L_x_86:
[----:B-1----:R1:W2:Y:S02]  /*8170*/  SYNCS.PHASECHK.TRANS64.TRYWAIT P0, [R3+URZ+0x70], R0 ;  /* 0x00007000030075a7 */ /* 0x0022a400080011ff */
[----:B--2---:R-:W-:Y:S05]  /*8180*/  @!P0 NANOSLEEP.SYNCS 0x989680 ;  /* 0x009896800000895d */ /* 0x004fea0003900000 */
[----:B------:R-:W2:Y:S02]  /*8190*/  @!P0 SYNCS.PHASECHK.TRANS64 P0, [R3+URZ+0x70], R0 ;  /* 0x00007000030085a7 */ /* 0x000ea400080010ff */
[----:B--2---:R-:W-:Y:S05]  /*81a0*/  @!P0 BRA `(.L_x_86) ;  /* 0xfffffffc00f08947 */ /* 0x004fea000383ffff */
[----:B------:R-:W-:Y:S05]  /*81b0*/  BRA `(.L_x_147) ;  /* 0xffffffcc00647947 */ /* 0x000fea000383ffff */
.L_x_97:
[----:B-1----:R1:W2:Y:S02]  /*81c0*/  SYNCS.PHASECHK.TRANS64.TRYWAIT P1, [R3+URZ+0x40], R0 ;  /* 0x00004000030075a7 */ /* 0x0022a400080211ff */
[----:B--2---:R-:W-:Y:S05]  /*81d0*/  @!P1 NANOSLEEP.SYNCS 0x989680 ;  /* 0x009896800000995d */ /* 0x004fea0003900000 */
[----:B------:R-:W2:Y:S02]  /*81e0*/  @!P1 SYNCS.PHASECHK.TRANS64 P1, [R3+URZ+0x40], R0 ;  /* 0x00004000030095a7 */ /* 0x000ea400080210ff */
[----:B--2---:R-:W-:Y:S05]  /*81f0*/  @!P1 BRA `(.L_x_97) ;  /* 0xfffffffc00f09947 */ /* 0x004fea000383ffff */
[----:B------:R-:W-:Y:S05]  /*8200*/  BRA `(.L_x_96) ;  /* 0xffffffd800d47947 */ /* 0x000fea000383ffff */
.L_x_99:
[----:B-1----:R1:W2:Y:S02]  /*8210*/  SYNCS.PHASECHK.TRANS64.TRYWAIT P0, [R43+URZ+0x90], R4 ;  /* 0x000090042b0075a7 */ /* 0x0022a400080011ff */
[----:B--2---:R-:W-:Y:S05]  /*8220*/  @!P0 NANOSLEEP.SYNCS 0x989680 ;  /* 0x009896800000895d */ /* 0x004fea0003900000 */
[----:B------:R-:W2:Y:S02]  /*8230*/  @!P0 SYNCS.PHASECHK.TRANS64 P0, [R43+URZ+0x90], R4 ;  /* 0x000090042b0085a7 */ /* 0x000ea400080010ff */
[----:B--2---:R-:W-:Y:S05]  /*8240*/  @!P0 BRA `(.L_x_99) ;  /* 0xfffffffc00f08947 */ /* 0x004fea000383ffff */
[----:B------:R-:W-:Y:S05]  /*8250*/  BRA `(.L_x_98) ;  /* 0xffffffdc00287947 */ /* 0x000fea000383ffff */
.L_x_107:
[----:B--2---:R2:W3:Y:S02]  /*8260*/  SYNCS.PHASECHK.TRANS64.TRYWAIT P0, [R3+URZ+0x40], R0 ;  /* 0x00004000030075a7 */ /* 0x0044e400080011ff */
[----:B---3--:R-:W-:Y:S05]  /*8270*/  @!P0 NANOSLEEP.SYNCS 0x989680 ;  /* 0x009896800000895d */ /* 0x008fea0003900000 */
[----:B------:R-:W3:Y:S02]  /*8280*/  @!P0 SYNCS.PHASECHK.TRANS64 P0, [R3+URZ+0x40], R0 ;  /* 0x00004000030085a7 */ /* 0x000ee400080010ff */
[----:B---3--:R-:W-:Y:S05]  /*8290*/  @!P0 BRA `(.L_x_107) ;  /* 0xfffffffc00f08947 */ /* 0x008fea000383ffff */
[----:B------:R-:W-:Y:S05]  /*82a0*/  BRA `(.L_x_106) ;  /* 0xffffffe8001c7947 */ /* 0x000fea000383ffff */
        .weak           $__internal_0_$__cuda_sm10x_tcgen05_guardrail_trap_col_being_dealloced_not_returned_by_alloc
        .type           $__internal_0_$__cuda_sm10x_tcgen05_guardrail_trap_col_being_dealloced_not_returned_by_alloc,@function
        .size           $__internal_0_$__cuda_sm10x_tcgen05_guardrail_trap_col_being_dealloced_not_returned_by_alloc,($__internal_1_$__cuda_sm10x_tcgen05_guardrail_trap_phase_invalid_during_alloc - $__internal_0_$__cuda_sm10x_tcgen05_guardrail_trap_col_being_dealloced_not_returned_by_alloc)
$__internal_0_$__cuda_sm10x_tcgen05_guardrail_trap_col_being_dealloced_not_returned_by_alloc:
[----:B------:R-:W-:Y:S05]  /*82b0*/  BPT.TRAP 0x1 ;  /* 0x000000040000795c */ /* 0x000fea0000300000 */
[----:B------:R-:W-:-:S04]  /*82c0*/  HFMA2 R3, -RZ, RZ, 0, 0 ;  /* 0x00000000ff037431 */ /* 0x000fc800000001ff */
[----:B------:R-:W-:Y:S05]  /*82d0*/  RET.REL.NODEC R2 `(_ZN7cutlass13device_kernelINS_4gemm6kernel13GemmUniversalIN4cute5tupleIJiiiiEEENS1_10collective13CollectiveMmaINS1_35MainloopSm100TmaUmmaWarpSpecializedILi4ELi2ELi4ENS5_IJNS4_1CILi2EEESB_NSA_ILi1EEEEEEEENS5_IJNSA_ILi64EEENSA_ILi128EEESF_EEEaNS5_IJlSC_lEEEaSI_NS4_8TiledMMAINS4_8MMA_AtomIJNS4_15SM100_MMA_S8_SSIaaiLi64ELi128ELNS4_4UMMA5MajorE0ELSN_0ELNSM_8SaturateE0EEEEEENS4_6LayoutINS5_IJSC_SC_SC_EEENS5_IJNSA_ILi0EEEST_ST_EEEEENS5_IJNS4_10UnderscoreESW_SW_EEEEENS4_23SM90_TMA_LOAD_MULTICASTENS4_14ComposedLayoutINS4_7SwizzleILi2ELi4ELi3EEENS4_18smem_ptr_flag_bitsILi8EEENSR_INS5_IJNSA_ILi8EEESF_EEENS5_IJSF_SC_EEEEEEEvNS4_8identityESZ_S19_vS1A_EENS_8epilogue10collective18CollectiveEpilogueINS1C_23Sm100TmaWarpSpecializedILi2ELi2ELi32ELb0ELb0EEEJSH_NS5_IJNSR_ISF_SC_EES1H_EEEaSI_aSI_NS1C_6fusion15FusionCallbacksIS1G_NS1J_17LinearCombinationIaiaiLNS_15FloatRoundStyleE2EEESH_S1I_JEEENS4_5SM1004TMEM4LOAD26SM100_TMEM_LOAD_16dp32b32xENS4_13SM90_TMA_LOADES19_NS4_39AutoVectorizingCopyWithAssumedAlignmentILi128EEENS4_14SM90_TMA_STOREES19_S1V_S1V_EEEvvEEEEvNT_6ParamsE) ;  /* 0xffffff7c02487950 */ /* 0x000fea0003c3ffff */
        .weak           $__internal_1_$__cuda_sm10x_tcgen05_guardrail_trap_phase_invalid_during_alloc
        .type           $__internal_1_$__cuda_sm10x_tcgen05_guardrail_trap_phase_invalid_during_alloc,@function
        .size           $__internal_1_$__cuda_sm10x_tcgen05_guardrail_trap_phase_invalid_during_alloc,($__internal_2_$__cuda_sm10x_tcgen05_guardrail_trap_unallocated_columns_being_dealloced - $__internal_1_$__cuda_sm10x_tcgen05_guardrail_trap_phase_invalid_during_alloc)
$__internal_1_$__cuda_sm10x_tcgen05_guardrail_trap_phase_invalid_during_alloc:
[----:B------:R-:W-:Y:S05]  /*82e0*/  BPT.TRAP 0x1 ;  /* 0x000000040000795c */ /* 0x000fea0000300000 */
[----:B------:R-:W-:-:S04]  /*82f0*/  MOV R5, 0x0 ;  /* 0x0000000000057802 */ /* 0x000fc80000000f00 */
[----:B------:R-:W-:Y:S05]  /*8300*/  RET.REL.NODEC R4 `(_ZN7cutlass13device_kernelINS_4gemm6kernel13GemmUniversalIN4cute5tupleIJiiiiEEENS1_10collective13CollectiveMmaINS1_35MainloopSm100TmaUmmaWarpSpecializedILi4ELi2ELi4ENS5_IJNS4_1CILi2EEESB_NSA_ILi1EEEEEEEENS5_IJNSA_ILi64EEENSA_ILi128EEESF_EEEaNS5_IJlSC_lEEEaSI_NS4_8TiledMMAINS4_8MMA_AtomIJNS4_15SM100_MMA_S8_SSIaaiLi64ELi128ELNS4_4UMMA5MajorE0ELSN_0ELNSM_8SaturateE0EEEEEENS4_6LayoutINS5_IJSC_SC_SC_EEENS5_IJNSA_ILi0EEEST_ST_EEEEENS5_IJNS4_10UnderscoreESW_SW_EEEEENS4_23SM90_TMA_LOAD_MULTICASTENS4_14ComposedLayoutINS4_7SwizzleILi2ELi4ELi3EEENS4_18smem_ptr_flag_bitsILi8EEENSR_INS5_IJNSA_ILi8EEESF_EEENS5_IJSF_SC_EEEEEEEvNS4_8identityESZ_S19_vS1A_EENS_8epilogue10collective18CollectiveEpilogueINS1C_23Sm100TmaWarpSpecializedILi2ELi2ELi32ELb0ELb0EEEJSH_NS5_IJNSR_ISF_SC_EES1H_EEEaSI_aSI_NS1C_6fusion15FusionCallbacksIS1G_NS1J_17LinearCombinationIaiaiLNS_15FloatRoundStyleE2EEESH_S1I_JEEENS4_5SM1004TMEM4LOAD26SM100_TMEM_LOAD_16dp32b32xENS4_13SM90_TMA_LOADES19_NS4_39AutoVectorizingCopyWithAssumedAlignmentILi128EEENS4_14SM90_TMA_STOREES19_S1V_S1V_EEEvvEEEEvNT_6ParamsE) ;  /* 0xffffff7c043c7950 */ /* 0x000fea0003c3ffff */
        .weak           $__internal_2_$__cuda_sm10x_tcgen05_guardrail_trap_unallocated_columns_being_dealloced
        .type           $__internal_2_$__cuda_sm10x_tcgen05_guardrail_trap_unallocated_columns_being_dealloced,@function
        .size           $__internal_2_$__cuda_sm10x_tcgen05_guardrail_trap_unallocated_columns_being_dealloced,(.L_x_149 - $__internal_2_$__cuda_sm10x_tcgen05_guardrail_trap_unallocated_columns_being_dealloced)
$__internal_2_$__cuda_sm10x_tcgen05_guardrail_trap_unallocated_columns_being_dealloced:
[----:B------:R-:W-:Y:S05]  /*8310*/  BPT.TRAP 0x1 ;  /* 0x000000040000795c */ /* 0x000fea0000300000 */
[----:B------:R-:W-:-:S04]  /*8320*/  HFMA2 R3, -RZ, RZ, 0, 0 ;  /* 0x00000000ff037431 */ /* 0x000fc800000001ff */
[----:B------:R-:W-:Y:S05]  /*8330*/  RET.REL.NODEC R2 `(_ZN7cutlass13device_kernelINS_4gemm6kernel13GemmUniversalIN4cute5tupleIJiiiiEEENS1_10collective13CollectiveMmaINS1_35MainloopSm100TmaUmmaWarpSpecializedILi4ELi2ELi4ENS5_IJNS4_1CILi2EEESB_NSA_ILi1EEEEEEEENS5_IJNSA_ILi64EEENSA_ILi128EEESF_EEEaNS5_IJlSC_lEEEaSI_NS4_8TiledMMAINS4_8MMA_AtomIJNS4_15SM100_MMA_S8_SSIaaiLi64ELi128ELNS4_4UMMA5MajorE0ELSN_0ELNSM_8SaturateE0EEEEEENS4_6LayoutINS5_IJSC_SC_SC_EEENS5_IJNSA_ILi0EEEST_ST_EEEEENS5_IJNS4_10UnderscoreESW_SW_EEEEENS4_23SM90_TMA_LOAD_MULTICASTENS4_14ComposedLayoutINS4_7SwizzleILi2ELi4ELi3EEENS4_18smem_ptr_flag_bitsILi8EEENSR_INS5_IJNSA_ILi8EEESF_EEENS5_IJSF_SC_EEEEEEEvNS4_8identityESZ_S19_vS1A_EENS_8epilogue10collective18CollectiveEpilogueINS1C_23Sm100TmaWarpSpecializedILi2ELi2ELi32ELb0ELb0EEEJSH_NS5_IJNSR_ISF_SC_EES1H_EEEaSI_aSI_NS1C_6fusion15FusionCallbacksIS1G_NS1J_17LinearCombinationIaiaiLNS_15FloatRoundStyleE2EEESH_S1I_JEEENS4_5SM1004TMEM4LOAD26SM100_TMEM_LOAD_16dp32b32xENS4_13SM90_TMA_LOADES19_NS4_39AutoVectorizingCopyWithAssumedAlignmentILi128EEENS4_14SM90_TMA_STOREES19_S1V_S1V_EEEvvEEEEvNT_6ParamsE) ;  /* 0xffffff7c02307950 */ /* 0x000fea0003c3ffff */
.L_x_148:
[----:B------:R-:W-:-:S00]  /*8340*/  BRA `(.L_x_148) ;  /* 0xfffffffc00fc7947 */ /* 0x000fc0000383ffff */
[----:B------:R-:W-:-:S00]  /*8350*/  NOP ;  /* 0x0000000000007918 */ /* 0x000fc00000000000 */
        /* <DEDUP_REMOVED lines=10> */
.L_x_149:


//--------------------- .nv.global.init           --------------------------
	.section	.nv.global.init,"aw",@progbits
.nv.global.init:
	.type		$str$27,@object
	.size		$str$27,($str$28 - $str$27)
$str$27:
        /*0000*/ 	.byte	0x28, 0x61, 0x64, 0x64, 0x72, 0x65, 0x73, 0x73, 0x20, 0x26, 0x20, 0x6d, 0x61, 0x73, 0x6b, 0x29
        /*0010*/ 	.byte	0x20, 0x3d, 0x3d, 0x20, 0x30, 0x00
	.type		$str$28,@object
	.size		$str$28,($str$26 - $str$28)
$str$28:
        /*0016*/ 	.byte	0x2f, 0x74, 0x6d, 0x70, 0x2f, 0x63, 0x75, 0x74, 0x6c, 0x61, 0x73, 0x73, 0x5f, 0x73, 0x77, 0x65
        /*0026*/ 	.byte	0x65, 0x70, 0x5f, 0x73, 0x72, 0x63, 0x2f, 0x69, 0x6e, 0x63, 0x6c, 0x75, 0x64, 0x65, 0x2f, 0x63
        /*0036*/ 	.byte	0x75, 0x74, 0x65, 0x2f, 0x70, 0x6f, 0x69, 0x6e, 0x74, 0x65, 0x72, 0x5f, 0x66, 0x6c, 0x61, 0x67
        /*0046*/ 	.byte	0x67, 0x65, 0x64, 0x2e, 0x68, 0x70, 0x70, 0x00
	.type		$str$26,@object
	.size		$str$26,($str$25 - $str$26)
$str$26:
        /*004e*/ 	.byte	0x2f, 0x74, 0x6d, 0x70, 0x2f, 0x63, 0x75, 0x74, 0x6c, 0x61, 0x73, 0x73, 0x5f, 0x73, 0x77, 0x65
        /*005e*/ 	.byte	0x65, 0x70, 0x5f, 0x73, 0x72, 0x63, 0x2f, 0x69, 0x6e, 0x63, 0x6c, 0x75, 0x64, 0x65, 0x2f, 0x63
        /*006e*/ 	.byte	0x75, 0x74, 0x65, 0x2f, 0x61, 0x74, 0x6f, 0x6d, 0x2f, 0x63, 0x6f, 0x70, 0x79, 0x5f, 0x74, 0x72
        /*007e*/ 	.byte	0x61, 0x69, 0x74, 0x73, 0x5f, 0x73, 0x6d, 0x31, 0x30, 0x30, 0x2e, 0x68, 0x70, 0x70, 0x00
	.type		$str$25,@object
	.size		$str$25,(__unnamed_1 - $str$25)
$str$25:
        /*008d*/ 	.byte	0x28, 0x28, 0x75, 0x69, 0x6e, 0x74, 0x33, 0x32, 0x5f, 0x74, 0x28, 0x74, 0x68, 0x72, 0x65, 0x61
        /*009d*/ 	.byte	0x64, 0x49, 0x64, 0x78, 0x2e, 0x78, 0x29, 0x20, 0x2f, 0x20, 0x33, 0x32, 0x29, 0x20, 0x25, 0x20
        /*00ad*/ 	.byte	0x34, 0x29, 0x20, 0x3d, 0x3d, 0x20, 0x28, 0x28, 0x28, 0x74, 0x6d, 0x65, 0x6d, 0x5f, 0x61, 0x64
        /*00bd*/ 	.byte	0x64, 0x72, 0x20, 0x3e, 0x3e, 0x20, 0x31, 0x36, 0x29, 0x20, 0x2f, 0x20, 0x33, 0x32, 0x29, 0x20
        /*00cd*/ 	.byte	0x25, 0x20, 0x34, 0x29, 0x00
	.type		__unnamed_1,@object
	.size		__unnamed_1,(__unnamed_2 - __unnamed_1)
__unnamed_1:
        /*00d2*/ 	.byte	0x61, 0x75, 0x74, 0x6f, 0x20, 0x63, 0x75, 0x74, 0x65, 0x3a, 0x3a, 0x61, 0x73, 0x5f, 0x70, 0x6f
        /* <DEDUP_REMOVED lines=24> */
        /*0262*/ 	.byte	0x00
	.type		__unnamed_2,@object
	.size		__unnamed_2,(.L_2 - __unnamed_2)
__unnamed_2:
        /* <DEDUP_REMOVED lines=41> */
.L_2:


//--------------------- .nv.shared._ZN7cutlass13device_kernelINS_4gemm6kernel13GemmUniversalIN4cute5tupleIJiiiiEEENS1_10collective13CollectiveMmaINS1_35MainloopSm100TmaUmmaWarpSpecializedILi4ELi2ELi4ENS5_IJNS4_1CILi2EEESB_NSA_ILi1EEEEEEEENS5_IJNSA_ILi64EEENSA_ILi128EEESF_EEEaNS5_IJlSC_lEEEaSI_NS4_8TiledMMAINS4_8MMA_AtomIJNS4_15SM100_MMA_S8_SSIaaiLi64ELi128ELNS4_4UMMA5MajorE0ELSN_0ELNSM_8SaturateE0EEEEEENS4_6LayoutINS5_IJSC_SC_SC_EEENS5_IJNSA_ILi0EEEST_ST_EEEEENS5_IJNS4_10UnderscoreESW_SW_EEEEENS4_23SM90_TMA_LOAD_MULTICASTENS4_14ComposedLayoutINS4_7SwizzleILi2ELi4ELi3EEENS4_18smem_ptr_flag_bitsILi8EEENSR_INS5_IJNSA_ILi8EEESF_EEENS5_IJSF_SC_EEEEEEEvNS4_8identityESZ_S19_vS1A_EENS_8epilogue10collective18CollectiveEpilogueINS1C_23Sm100TmaWarpSpecializedILi2ELi2ELi32ELb0ELb0EEEJSH_NS5_IJNSR_ISF_SC_EES1H_EEEaSI_aSI_NS1C_6fusion15FusionCallbacksIS1G_NS1J_17LinearCombinationIaiaiLNS_15FloatRoundStyleE2EEESH_S1I_JEEENS4_5SM1004TMEM4LOAD26SM100_TMEM_LOAD_16dp32b32xENS4_13SM90_TMA_LOADES19_NS4_39AutoVectorizingCopyWithAssumedAlignmentILi128EEENS4_14SM90_TMA_STOREES19_S1V_S1V_EEEvvEEEEvNT_6ParamsE --------------------------
	.section	.nv.shared._ZN7cutlass13device_kernelINS_4gemm6kernel13GemmUniversalIN4cute5tupleIJiiiiEEENS1_10collective13CollectiveMmaINS1_35MainloopSm100TmaUmmaWarpSpecializedILi4ELi2ELi4ENS5_IJNS4_1CILi2EEESB_NSA_ILi1EEEEEEEENS5_IJNSA_ILi64EEENSA_ILi128EEESF_EEEaNS5_IJlSC_lEEEaSI_NS4_8TiledMMAINS4_8MMA_AtomIJNS4_15SM100_MMA_S8_SSIaaiLi64ELi128ELNS4_4UMMA5MajorE0ELSN_0ELNSM_8SaturateE0EEEEEENS4_6LayoutINS5_IJSC_SC_SC_EEENS5_IJNSA_ILi0EEEST_ST_EEEEENS5_IJNS4_10UnderscoreESW_SW_EEEEENS4_23SM90_TMA_LOAD_MULTICASTENS4_14ComposedLayoutINS4_7SwizzleILi2ELi4ELi3EEENS4_18smem_ptr_flag_bitsILi8EEENSR_INS5_IJNSA_ILi8EEESF_EEENS5_IJSF_SC_EEEEEEEvNS4_8identityESZ_S19_vS1A_EENS_8epilogue10collective18CollectiveEpilogueINS1C_23Sm100TmaWarpSpecializedILi2ELi2ELi32ELb0ELb0EEEJSH_NS5_IJNSR_ISF_SC_EES1H_EEEaSI_aSI_NS1C_6fusion15FusionCallbacksIS1G_NS1J_17LinearCombinationIaiaiLNS_15FloatRoundStyleE2EEESH_S1I_JEEENS4_5SM1004TMEM4LOAD26SM100_TMEM_LOAD_16dp32b32xENS4_13SM90_TMA_LOADES19_NS4_39AutoVectorizingCopyWithAssumedAlignmentILi128EEENS4_14SM90_TMA_STOREES19_S1V_S1V_EEEvvEEEEvNT_6ParamsE,"aw",@nobits
	.sectionflags	@""
	.align	16
	.zero		1024


//--------------------- .nv.shared.reserved.0     --------------------------
	.section	.nv.shared.reserved.0,"aw",@nobits
	.weak		__nv_reservedSMEM_offset_0_alias
	.size		__nv_reservedSMEM_offset_0_alias, 0, 64
	.other		__nv_reservedSMEM_offset_0_alias,@"STO_CUDA_RESERVED_SHARED STV_DEFAULT"
__nv_reservedSMEM_offset_0_alias:
	.zero		0
.nv.shared.reserved.0:
	.zero		64
	.weak		__nv_reservedSMEM_tcgen05_partition
	.type		__nv_reservedSMEM_tcgen05_partition,@object
	.size		__nv_reservedSMEM_tcgen05_partition,(.L_0 - __nv_reservedSMEM_tcgen05_partition)
__nv_reservedSMEM_tcgen05_partition:
	.zero		32
.L_0:


//--------------------- .nv.global                --------------------------
	.section	.nv.global,"aw",@nobits
.nv.global:
	.type		_ZN40_INTERNAL_aaf378b7_4_k_cu_3d82e745_103164cute1_E,@object
	.size		_ZN40_INTERNAL_aaf378b7_4_k_cu_3d82e745_103164cute1_E,(_ZN40_INTERNAL_aaf378b7_4_k_cu_3d82e745_103164cuda3std3__45__cpo6cbeginE - _ZN40_INTERNAL_aaf378b7_4_k_cu_3d82e745_103164cute1_E)
_ZN40_INTERNAL_aaf378b7_4_k_cu_3d82e745_103164cute1_E:
	.zero		1
	.type		_ZN40_INTERNAL_aaf378b7_4_k_cu_3d82e745_103164cuda3std3__45__cpo6cbeginE,@object
	.size		_ZN40_INTERNAL_aaf378b7_4_k_cu_3d82e745_103164cuda3std3__45__cpo6cbeginE,(_ZN40_INTERNAL_aaf378b7_4_k_cu_3d82e745_103164cuda3std3__48in_placeE - _ZN40_INTERNAL_aaf378b7_4_k_cu_3d82e745_103164cuda3std3__45__cpo6cbeginE)
_ZN40_INTERNAL_aaf378b7_4_k_cu_3d82e745_103164cuda3std3__45__cpo6cbeginE:
	.zero		1
	.type		_ZN40_INTERNAL_aaf378b7_4_k_cu_3d82e745_103164cuda3std3__48in_placeE,@object
	.size		_ZN40_INTERNAL_aaf378b7_4_k_cu_3d82e745_103164cuda3std3__48in_placeE,(_ZN40_INTERNAL_aaf378b7_4_k_cu_3d82e745_103164cuda3std6ranges3__45__cpo9iter_moveE - _ZN40_INTERNAL_aaf378b7_4_k_cu_3d82e745_103164cuda3std3__48in_placeE)
_ZN40_INTERNAL_aaf378b7_4_k_cu_3d82e745_103164cuda3std3__48in_placeE:
	.zero		1
	.type		_ZN40_INTERNAL_aaf378b7_4_k_cu_3d82e745_103164cuda3std6ranges3__45__cpo9iter_moveE,@object
	.size		_ZN40_INTERNAL_aaf378b7_4_k_cu_3d82e745_103164cuda3std6ranges3__45__cpo9iter_moveE,(_ZN40_INTERNAL_aaf378b7_4_k_cu_3d82e745_103164cuda3std3__45__cpo5beginE - _ZN40_INTERNAL_aaf378b7_4_k_cu_3d82e745_103164cuda3std6ranges3__45__cpo9iter_moveE)
_ZN40_INTERNAL_aaf378b7_4_k_cu_3d82e745_103164cuda3std6ranges3__45__cpo9iter_moveE:
	.zero		1
	.type		_ZN40_INTERNAL_aaf378b7_4_k_cu_3d82e745_103164cuda3std3__45__cpo5beginE,@object
	.size		_ZN40_INTERNAL_aaf378b7_4_k_cu_3d82e745_103164cuda3std3__45__cpo5beginE,(_ZN40_INTERNAL_aaf378b7_4_k_cu_3d82e745_103164cuda3std3__442_GLOBAL__N__aaf378b7_4_k_cu_3d82e745_103166ignoreE - _ZN40_INTERNAL_aaf378b7_4_k_cu_3d82e745_103164cuda3std3__45__cpo5beginE)
_ZN40_INTERNAL_aaf378b7_4_k_cu_3d82e745_103164cuda3std3__45__cpo5beginE:
	.zero		1
	.type		_ZN40_INTERNAL_aaf378b7_4_k_cu_3d82e745_103164cuda3std3__442_GLOBAL__N__aaf378b7_4_k_cu_3d82e745_103166ignoreE,@object
	.size		_ZN40_INTERNAL_aaf378b7_4_k_cu_3d82e745_103164cuda3std3__442_GLOBAL__N__aaf378b7_4_k_cu_3d82e745_103166ignoreE,(_ZN40_INTERNAL_aaf378b7_4_k_cu_3d82e745_103164cute7productE - _ZN40_INTERNAL_aaf378b7_4_k_cu_3d82e745_103164cuda3std3__442_GLOBAL__N__aaf378b7_4_k_cu_3d82e745_103166ignoreE)
_ZN40_INTERNAL_aaf378b7_4_k_cu_3d82e745_103164cuda3std3__442_GLOBAL__N__aaf378b7_4_k_cu_3d82e745_103166ignoreE:
	.zero		1
	.type		_ZN40_INTERNAL_aaf378b7_4_k_cu_3d82e745_103164cute7productE,@object
	.size		_ZN40_INTERNAL_aaf378b7_4_k_cu_3d82e745_103164cute7productE,(_ZN40_INTERNAL_aaf378b7_4_k_cu_3d82e745_103164cuda3std3__45__cpo3endE - _ZN40_INTERNAL_aaf378b7_4_k_cu_3d82e745_103164cute7productE)
_ZN40_INTERNAL_aaf378b7_4_k_cu_3d82e745_103164cute7productE:
	.zero		1
	.type		_ZN40_INTERNAL_aaf378b7_4_k_cu_3d82e745_103164cuda3std3__45__cpo3endE,@object
	.size		_ZN40_INTERNAL_aaf378b7_4_k_cu_3d82e745_103164cuda3std3__45__cpo3endE,(_ZN40_INTERNAL_aaf378b7_4_k_cu_3d82e745_103164cuda3std3__419piecewise_constructE - _ZN40_INTERNAL_aaf378b7_4_k_cu_3d82e745_103164cuda3std3__45__cpo3endE)
_ZN40_INTERNAL_aaf378b7_4_k_cu_3d82e745_103164cuda3std3__45__cpo3endE:
	.zero		1
	.type		_ZN40_INTERNAL_aaf378b7_4_k_cu_3d82e745_103164cuda3std3__419piecewise_constructE,@object
	.size		_ZN40_INTERNAL_aaf378b7_4_k_cu_3d82e745_103164cuda3std3__419piecewise_constructE,(_ZN40_INTERNAL_aaf378b7_4_k_cu_3d82e745_103164cuda3std3__45__cpo4cendE - _ZN40_INTERNAL_aaf378b7_4_k_cu_3d82e745_103164cuda3std3__419piecewise_constructE)
_ZN40_INTERNAL_aaf378b7_4_k_cu_3d82e745_103164cuda3std3__419piecewise_constructE:
	.zero		1
	.type		_ZN40_INTERNAL_aaf378b7_4_k_cu_3d82e745_103164cuda3std3__45__cpo4cendE,@object
	.size		_ZN40_INTERNAL_aaf378b7_4_k_cu_3d82e745_103164cuda3std3__45__cpo4cendE,(_ZN40_INTERNAL_aaf378b7_4_k_cu_3d82e745_103164cuda3std6ranges3__45__cpo4swapE - _ZN40_INTERNAL_aaf378b7_4_k_cu_3d82e745_103164cuda3std3__45__cpo4cendE)
_ZN40_INTERNAL_aaf378b7_4_k_cu_3d82e745_103164cuda3std3__45__cpo4cendE:
	.zero		1
	.type		_ZN40_INTERNAL_aaf378b7_4_k_cu_3d82e745_103164cuda3std6ranges3__45__cpo4swapE,@object
	.size		_ZN40_INTERNAL_aaf378b7_4_k_cu_3d82e745_103164cuda3std6ranges3__45__cpo4swapE,(.L_10 - _ZN40_INTERNAL_aaf378b7_4_k_cu_3d82e745_103164cuda3std6ranges3__45__cpo4swapE)
_ZN40_INTERNAL_aaf378b7_4_k_cu_3d82e745_103164cuda3std6ranges3__45__cpo4swapE:
	.zero		1
.L_10:


//--------------------- .nv.constant0._ZN7cutlass13device_kernelINS_4gemm6kernel13GemmUniversalIN4cute5tupleIJiiiiEEENS1_10collective13CollectiveMmaINS1_35MainloopSm100TmaUmmaWarpSpecializedILi4ELi2ELi4ENS5_IJNS4_1CILi2EEESB_NSA_ILi1EEEEEEEENS5_IJNSA_ILi64EEENSA_ILi128EEESF_EEEaNS5_IJlSC_lEEEaSI_NS4_8TiledMMAINS4_8MMA_AtomIJNS4_15SM100_MMA_S8_SSIaaiLi64ELi128ELNS4_4UMMA5MajorE0ELSN_0ELNSM_8SaturateE0EEEEEENS4_6LayoutINS5_IJSC_SC_SC_EEENS5_IJNSA_ILi0EEEST_ST_EEEEENS5_IJNS4_10UnderscoreESW_SW_EEEEENS4_23SM90_TMA_LOAD_MULTICASTENS4_14ComposedLayoutINS4_7SwizzleILi2ELi4ELi3EEENS4_18smem_ptr_flag_bitsILi8EEENSR_INS5_IJNSA_ILi8EEESF_EEENS5_IJSF_SC_EEEEEEEvNS4_8identityESZ_S19_vS1A_EENS_8epilogue10collective18CollectiveEpilogueINS1C_23Sm100TmaWarpSpecializedILi2ELi2ELi32ELb0ELb0EEEJSH_NS5_IJNSR_ISF_SC_EES1H_EEEaSI_aSI_NS1C_6fusion15FusionCallbacksIS1G_NS1J_17LinearCombinationIaiaiLNS_15FloatRoundStyleE2EEESH_S1I_JEEENS4_5SM1004TMEM4LOAD26SM100_TMEM_LOAD_16dp32b32xENS4_13SM90_TMA_LOADES19_NS4_39AutoVectorizingCopyWithAssumedAlignmentILi128EEENS4_14SM90_TMA_STOREES19_S1V_S1V_EEEvvEEEEvNT_6ParamsE --------------------------
	.section	.nv.constant0._ZN7cutlass13device_kernelINS_4gemm6kernel13GemmUniversalIN4cute5tupleIJiiiiEEENS1_10collective13CollectiveMmaINS1_35MainloopSm100TmaUmmaWarpSpecializedILi4ELi2ELi4ENS5_IJNS4_1CILi2EEESB_NSA_ILi1EEEEEEEENS5_IJNSA_ILi64EEENSA_ILi128EEESF_EEEaNS5_IJlSC_lEEEaSI_NS4_8TiledMMAINS4_8MMA_AtomIJNS4_15SM100_MMA_S8_SSIaaiLi64ELi128ELNS4_4UMMA5MajorE0ELSN_0ELNSM_8SaturateE0EEEEEENS4_6LayoutINS5_IJSC_SC_SC_EEENS5_IJNSA_ILi0EEEST_ST_EEEEENS5_IJNS4_10UnderscoreESW_SW_EEEEENS4_23SM90_TMA_LOAD_MULTICASTENS4_14ComposedLayoutINS4_7SwizzleILi2ELi4ELi3EEENS4_18smem_ptr_flag_bitsILi8EEENSR_INS5_IJNSA_ILi8EEESF_EEENS5_IJSF_SC_EEEEEEEvNS4_8identityESZ_S19_vS1A_EENS_8epilogue10collective18CollectiveEpilogueINS1C_23Sm100TmaWarpSpecializedILi2ELi2ELi32ELb0ELb0EEEJSH_NS5_IJNSR_ISF_SC_EES1H_EEEaSI_aSI_NS1C_6fusion15FusionCallbacksIS1G_NS1J_17LinearCombinationIaiaiLNS_15FloatRoundStyleE2EEESH_S1I_JEEENS4_5SM1004TMEM4LOAD26SM100_TMEM_LOAD_16dp32b32xENS4_13SM90_TMA_LOADES19_NS4_39AutoVectorizingCopyWithAssumedAlignmentILi128EEENS4_14SM90_TMA_STOREES19_S1V_S1V_EEEvvEEEEvNT_6ParamsE,"a",@progbits
	.sectionflags	@""
	.align	4
.nv.constant0._ZN7cutlass13device_kernelINS_4gemm6kernel13GemmUniversalIN4cute5tupleIJiiiiEEENS1_10collective13CollectiveMmaINS1_35MainloopSm100TmaUmmaWarpSpecializedILi4ELi2ELi4ENS5_IJNS4_1CILi2EEESB_NSA_ILi1EEEEEEEENS5_IJNSA_ILi64EEENSA_ILi128EEESF_EEEaNS5_IJlSC_lEEEaSI_NS4_8TiledMMAINS4_8MMA_AtomIJNS4_15SM100_MMA_S8_SSIaaiLi64ELi128ELNS4_4UMMA5MajorE0ELSN_0ELNSM_8SaturateE0EEEEEENS4_6LayoutINS5_IJSC_SC_SC_EEENS5_IJNSA_ILi0EEEST_ST_EEEEENS5_IJNS4_10UnderscoreESW_SW_EEEEENS4_23SM90_TMA_LOAD_MULTICASTENS4_14ComposedLayoutINS4_7SwizzleILi2ELi4ELi3EEENS4_18smem_ptr_flag_bitsILi8EEENSR_INS5_IJNSA_ILi8EEESF_EEENS5_IJSF_SC_EEEEEEEvNS4_8identityESZ_S19_vS1A_EENS_8epilogue10collective18CollectiveEpilogueINS1C_23Sm100TmaWarpSpecializedILi2ELi2ELi32ELb0ELb0EEEJSH_NS5_IJNSR_ISF_SC_EES1H_EEEaSI_aSI_NS1C_6fusion15FusionCallbacksIS1G_NS1J_17LinearCombinationIaiaiLNS_15FloatRoundStyleE2EEESH_S1I_JEEENS4_5SM1004TMEM4LOAD26SM100_TMEM_LOAD_16dp32b32xENS4_13SM90_TMA_LOADES19_NS4_39AutoVectorizingCopyWithAssumedAlignmentILi128EEENS4_14SM90_TMA_STOREES19_S1V_S1V_EEEvvEEEEvNT_6ParamsE:
	.zero		2944


//--------------------- SYMBOLS --------------------------

	.type		.nv.reservedSmem.offset0,@object
	.size		.nv.reservedSmem.offset0,0x4
	.type		.nv.reservedSmem.cap,@object
	.size		.nv.reservedSmem.cap,0x4
	.type		__assertfail,@function
